//
// Generated by NVIDIA NVVM Compiler
//
// Compiler Build ID: CL-36424714
// Cuda compilation tools, release 13.0, V13.0.88
// Based on NVVM 20.0.0
//

.version 9.0
.target sm_100
.address_size 64

	// .globl	_Z11fill_randomPfim
.global .align 4 .b8 precalc_xorwow_matrix[102400];
.global .align 4 .b8 precalc_xorwow_offset_matrix[102400];
.global .align 4 .b8 mrg32k3aM1[2304];
.global .align 4 .b8 mrg32k3aM2[2304];
.global .align 4 .b8 mrg32k3aM1SubSeq[2016];
.global .align 4 .b8 mrg32k3aM2SubSeq[2016];
.global .align 4 .b8 mrg32k3aM1Seq[2304];
.global .align 4 .b8 mrg32k3aM2Seq[2304];
.const .align 8 .b8 __cr_lgamma_table[72];

.visible .entry _Z11fill_randomPfim(
	.param .u64 .ptr .align 1 _Z11fill_randomPfim_param_0,
	.param .u32 _Z11fill_randomPfim_param_1,
	.param .u64 _Z11fill_randomPfim_param_2
)
{
	.local .align 8 .b8 	__local_depot0[48];
	.reg .b64 	%SP;
	.reg .b64 	%SPL;
	.reg .pred 	%p<67>;
	.reg .b32 	%r<1218>;
	.reg .b32 	%f<30>;
	.reg .b64 	%rd<28>;

	mov.u64 	%SPL, __local_depot0;
	ld.param.u64 	%rd10, [_Z11fill_randomPfim_param_0];
	ld.param.u32 	%r545, [_Z11fill_randomPfim_param_1];
	ld.param.u64 	%rd11, [_Z11fill_randomPfim_param_2];
	mov.u32 	%r546, %ctaid.x;
	mov.u32 	%r547, %ntid.x;
	mov.u32 	%r548, %tid.x;
	mad.lo.s32 	%r1, %r546, %r547, %r548;
	setp.ge.s32 	%p1, %r1, %r545;
	@%p1 bra 	$L__BB0_117;
	add.u64 	%rd1, %SPL, 0;
	cvt.s64.s32 	%rd2, %r1;
	cvt.u32.u64 	%r549, %rd11;
	xor.b32  	%r550, %r549, -1429050551;
	mul.lo.s32 	%r551, %r550, 1099087573;
	{ .reg .b32 tmp; mov.b64 {tmp, %r552}, %rd11; }
	xor.b32  	%r553, %r552, -136515619;
	mul.lo.s32 	%r554, %r553, -1703105765;
	add.s32 	%r555, %r551, %r554;
	add.s32 	%r2, %r555, 6615241;
	add.s32 	%r952, %r551, 123456789;
	st.local.v2.u32 	[%rd1], {%r2, %r952};
	xor.b32  	%r951, %r551, 362436069;
	add.s32 	%r556, %r554, 521288629;
	st.local.v2.u32 	[%rd1+8], {%r951, %r556};
	xor.b32  	%r557, %r554, 88675123;
	add.s32 	%r948, %r551, 5783321;
	st.local.v2.u32 	[%rd1+16], {%r557, %r948};
	setp.eq.s32 	%p2, %r1, 0;
	@%p2 bra 	$L__BB0_116;
	mov.b32 	%r935, 0;
	mov.u64 	%rd27, %rd2;
$L__BB0_3:
	mov.u64 	%rd3, %rd27;
	and.b64  	%rd4, %rd3, 3;
	setp.eq.s64 	%p3, %rd4, 0;
	@%p3 bra 	$L__BB0_115;
	mul.wide.u32 	%rd13, %r935, 3200;
	mov.u64 	%rd14, precalc_xorwow_matrix;
	add.s64 	%rd5, %rd14, %rd13;
	mov.b32 	%r948, 0;
	mov.u32 	%r949, %r948;
	mov.u32 	%r950, %r948;
	mov.u32 	%r951, %r948;
	mov.u32 	%r952, %r948;
	mov.u32 	%r941, %r948;
$L__BB0_5:
	mul.wide.u32 	%rd15, %r941, 4;
	add.s64 	%rd16, %rd1, %rd15;
	ld.local.u32 	%r16, [%rd16+4];
	shl.b32 	%r17, %r941, 5;
	mov.b32 	%r947, 0;
$L__BB0_6:
	.pragma "nounroll";
	shr.u32 	%r561, %r16, %r947;
	and.b32  	%r562, %r561, 1;
	setp.eq.b32 	%p4, %r562, 1;
	not.pred 	%p5, %p4;
	add.s32 	%r563, %r17, %r947;
	mul.lo.s32 	%r564, %r563, 5;
	mul.wide.u32 	%rd17, %r564, 4;
	add.s64 	%rd6, %rd5, %rd17;
	@%p5 bra 	$L__BB0_8;
	ld.global.u32 	%r565, [%rd6];
	xor.b32  	%r952, %r952, %r565;
	ld.global.u32 	%r566, [%rd6+4];
	xor.b32  	%r951, %r951, %r566;
	ld.global.u32 	%r567, [%rd6+8];
	xor.b32  	%r950, %r950, %r567;
	ld.global.u32 	%r568, [%rd6+12];
	xor.b32  	%r949, %r949, %r568;
	ld.global.u32 	%r569, [%rd6+16];
	xor.b32  	%r948, %r948, %r569;
$L__BB0_8:
	and.b32  	%r571, %r561, 2;
	setp.eq.s32 	%p6, %r571, 0;
	@%p6 bra 	$L__BB0_10;
	ld.global.u32 	%r572, [%rd6+20];
	xor.b32  	%r952, %r952, %r572;
	ld.global.u32 	%r573, [%rd6+24];
	xor.b32  	%r951, %r951, %r573;
	ld.global.u32 	%r574, [%rd6+28];
	xor.b32  	%r950, %r950, %r574;
	ld.global.u32 	%r575, [%rd6+32];
	xor.b32  	%r949, %r949, %r575;
	ld.global.u32 	%r576, [%rd6+36];
	xor.b32  	%r948, %r948, %r576;
$L__BB0_10:
	and.b32  	%r578, %r561, 4;
	setp.eq.s32 	%p7, %r578, 0;
	@%p7 bra 	$L__BB0_12;
	ld.global.u32 	%r579, [%rd6+40];
	xor.b32  	%r952, %r952, %r579;
	ld.global.u32 	%r580, [%rd6+44];
	xor.b32  	%r951, %r951, %r580;
	ld.global.u32 	%r581, [%rd6+48];
	xor.b32  	%r950, %r950, %r581;
	ld.global.u32 	%r582, [%rd6+52];
	xor.b32  	%r949, %r949, %r582;
	ld.global.u32 	%r583, [%rd6+56];
	xor.b32  	%r948, %r948, %r583;
$L__BB0_12:
	and.b32  	%r585, %r561, 8;
	setp.eq.s32 	%p8, %r585, 0;
	@%p8 bra 	$L__BB0_14;
	ld.global.u32 	%r586, [%rd6+60];
	xor.b32  	%r952, %r952, %r586;
	ld.global.u32 	%r587, [%rd6+64];
	xor.b32  	%r951, %r951, %r587;
	ld.global.u32 	%r588, [%rd6+68];
	xor.b32  	%r950, %r950, %r588;
	ld.global.u32 	%r589, [%rd6+72];
	xor.b32  	%r949, %r949, %r589;
	ld.global.u32 	%r590, [%rd6+76];
	xor.b32  	%r948, %r948, %r590;
$L__BB0_14:
	and.b32  	%r592, %r561, 16;
	setp.eq.s32 	%p9, %r592, 0;
	@%p9 bra 	$L__BB0_16;
	ld.global.u32 	%r593, [%rd6+80];
	xor.b32  	%r952, %r952, %r593;
	ld.global.u32 	%r594, [%rd6+84];
	xor.b32  	%r951, %r951, %r594;
	ld.global.u32 	%r595, [%rd6+88];
	xor.b32  	%r950, %r950, %r595;
	ld.global.u32 	%r596, [%rd6+92];
	xor.b32  	%r949, %r949, %r596;
	ld.global.u32 	%r597, [%rd6+96];
	xor.b32  	%r948, %r948, %r597;
$L__BB0_16:
	and.b32  	%r599, %r561, 32;
	setp.eq.s32 	%p10, %r599, 0;
	@%p10 bra 	$L__BB0_18;
	ld.global.u32 	%r600, [%rd6+100];
	xor.b32  	%r952, %r952, %r600;
	ld.global.u32 	%r601, [%rd6+104];
	xor.b32  	%r951, %r951, %r601;
	ld.global.u32 	%r602, [%rd6+108];
	xor.b32  	%r950, %r950, %r602;
	ld.global.u32 	%r603, [%rd6+112];
	xor.b32  	%r949, %r949, %r603;
	ld.global.u32 	%r604, [%rd6+116];
	xor.b32  	%r948, %r948, %r604;
$L__BB0_18:
	and.b32  	%r606, %r561, 64;
	setp.eq.s32 	%p11, %r606, 0;
	@%p11 bra 	$L__BB0_20;
	ld.global.u32 	%r607, [%rd6+120];
	xor.b32  	%r952, %r952, %r607;
	ld.global.u32 	%r608, [%rd6+124];
	xor.b32  	%r951, %r951, %r608;
	ld.global.u32 	%r609, [%rd6+128];
	xor.b32  	%r950, %r950, %r609;
	ld.global.u32 	%r610, [%rd6+132];
	xor.b32  	%r949, %r949, %r610;
	ld.global.u32 	%r611, [%rd6+136];
	xor.b32  	%r948, %r948, %r611;
$L__BB0_20:
	and.b32  	%r613, %r561, 128;
	setp.eq.s32 	%p12, %r613, 0;
	@%p12 bra 	$L__BB0_22;
	ld.global.u32 	%r614, [%rd6+140];
	xor.b32  	%r952, %r952, %r614;
	ld.global.u32 	%r615, [%rd6+144];
	xor.b32  	%r951, %r951, %r615;
	ld.global.u32 	%r616, [%rd6+148];
	xor.b32  	%r950, %r950, %r616;
	ld.global.u32 	%r617, [%rd6+152];
	xor.b32  	%r949, %r949, %r617;
	ld.global.u32 	%r618, [%rd6+156];
	xor.b32  	%r948, %r948, %r618;
$L__BB0_22:
	and.b32  	%r620, %r561, 256;
	setp.eq.s32 	%p13, %r620, 0;
	@%p13 bra 	$L__BB0_24;
	ld.global.u32 	%r621, [%rd6+160];
	xor.b32  	%r952, %r952, %r621;
	ld.global.u32 	%r622, [%rd6+164];
	xor.b32  	%r951, %r951, %r622;
	ld.global.u32 	%r623, [%rd6+168];
	xor.b32  	%r950, %r950, %r623;
	ld.global.u32 	%r624, [%rd6+172];
	xor.b32  	%r949, %r949, %r624;
	ld.global.u32 	%r625, [%rd6+176];
	xor.b32  	%r948, %r948, %r625;
$L__BB0_24:
	and.b32  	%r627, %r561, 512;
	setp.eq.s32 	%p14, %r627, 0;
	@%p14 bra 	$L__BB0_26;
	ld.global.u32 	%r628, [%rd6+180];
	xor.b32  	%r952, %r952, %r628;
	ld.global.u32 	%r629, [%rd6+184];
	xor.b32  	%r951, %r951, %r629;
	ld.global.u32 	%r630, [%rd6+188];
	xor.b32  	%r950, %r950, %r630;
	ld.global.u32 	%r631, [%rd6+192];
	xor.b32  	%r949, %r949, %r631;
	ld.global.u32 	%r632, [%rd6+196];
	xor.b32  	%r948, %r948, %r632;
$L__BB0_26:
	and.b32  	%r634, %r561, 1024;
	setp.eq.s32 	%p15, %r634, 0;
	@%p15 bra 	$L__BB0_28;
	ld.global.u32 	%r635, [%rd6+200];
	xor.b32  	%r952, %r952, %r635;
	ld.global.u32 	%r636, [%rd6+204];
	xor.b32  	%r951, %r951, %r636;
	ld.global.u32 	%r637, [%rd6+208];
	xor.b32  	%r950, %r950, %r637;
	ld.global.u32 	%r638, [%rd6+212];
	xor.b32  	%r949, %r949, %r638;
	ld.global.u32 	%r639, [%rd6+216];
	xor.b32  	%r948, %r948, %r639;
$L__BB0_28:
	and.b32  	%r641, %r561, 2048;
	setp.eq.s32 	%p16, %r641, 0;
	@%p16 bra 	$L__BB0_30;
	ld.global.u32 	%r642, [%rd6+220];
	xor.b32  	%r952, %r952, %r642;
	ld.global.u32 	%r643, [%rd6+224];
	xor.b32  	%r951, %r951, %r643;
	ld.global.u32 	%r644, [%rd6+228];
	xor.b32  	%r950, %r950, %r644;
	ld.global.u32 	%r645, [%rd6+232];
	xor.b32  	%r949, %r949, %r645;
	ld.global.u32 	%r646, [%rd6+236];
	xor.b32  	%r948, %r948, %r646;
$L__BB0_30:
	and.b32  	%r648, %r561, 4096;
	setp.eq.s32 	%p17, %r648, 0;
	@%p17 bra 	$L__BB0_32;
	ld.global.u32 	%r649, [%rd6+240];
	xor.b32  	%r952, %r952, %r649;
	ld.global.u32 	%r650, [%rd6+244];
	xor.b32  	%r951, %r951, %r650;
	ld.global.u32 	%r651, [%rd6+248];
	xor.b32  	%r950, %r950, %r651;
	ld.global.u32 	%r652, [%rd6+252];
	xor.b32  	%r949, %r949, %r652;
	ld.global.u32 	%r653, [%rd6+256];
	xor.b32  	%r948, %r948, %r653;
$L__BB0_32:
	and.b32  	%r655, %r561, 8192;
	setp.eq.s32 	%p18, %r655, 0;
	@%p18 bra 	$L__BB0_34;
	ld.global.u32 	%r656, [%rd6+260];
	xor.b32  	%r952, %r952, %r656;
	ld.global.u32 	%r657, [%rd6+264];
	xor.b32  	%r951, %r951, %r657;
	ld.global.u32 	%r658, [%rd6+268];
	xor.b32  	%r950, %r950, %r658;
	ld.global.u32 	%r659, [%rd6+272];
	xor.b32  	%r949, %r949, %r659;
	ld.global.u32 	%r660, [%rd6+276];
	xor.b32  	%r948, %r948, %r660;
$L__BB0_34:
	and.b32  	%r662, %r561, 16384;
	setp.eq.s32 	%p19, %r662, 0;
	@%p19 bra 	$L__BB0_36;
	ld.global.u32 	%r663, [%rd6+280];
	xor.b32  	%r952, %r952, %r663;
	ld.global.u32 	%r664, [%rd6+284];
	xor.b32  	%r951, %r951, %r664;
	ld.global.u32 	%r665, [%rd6+288];
	xor.b32  	%r950, %r950, %r665;
	ld.global.u32 	%r666, [%rd6+292];
	xor.b32  	%r949, %r949, %r666;
	ld.global.u32 	%r667, [%rd6+296];
	xor.b32  	%r948, %r948, %r667;
$L__BB0_36:
	and.b32  	%r669, %r561, 32768;
	setp.eq.s32 	%p20, %r669, 0;
	@%p20 bra 	$L__BB0_38;
	ld.global.u32 	%r670, [%rd6+300];
	xor.b32  	%r952, %r952, %r670;
	ld.global.u32 	%r671, [%rd6+304];
	xor.b32  	%r951, %r951, %r671;
	ld.global.u32 	%r672, [%rd6+308];
	xor.b32  	%r950, %r950, %r672;
	ld.global.u32 	%r673, [%rd6+312];
	xor.b32  	%r949, %r949, %r673;
	ld.global.u32 	%r674, [%rd6+316];
	xor.b32  	%r948, %r948, %r674;
$L__BB0_38:
	add.s32 	%r947, %r947, 16;
	setp.ne.s32 	%p21, %r947, 32;
	@%p21 bra 	$L__BB0_6;
	mad.lo.s32 	%r675, %r941, -31, %r17;
	add.s32 	%r941, %r675, 1;
	setp.ne.s32 	%p22, %r941, 5;
	@%p22 bra 	$L__BB0_5;
	st.local.u32 	[%rd1+4], %r952;
	st.local.v2.u32 	[%rd1+8], {%r951, %r950};
	st.local.v2.u32 	[%rd1+16], {%r949, %r948};
	setp.eq.s64 	%p23, %rd4, 1;
	@%p23 bra 	$L__BB0_115;
	mov.b32 	%r948, 0;
	mov.u32 	%r1041, %r948;
	mov.u32 	%r1042, %r948;
	mov.u32 	%r951, %r948;
	mov.u32 	%r952, %r948;
	mov.u32 	%r1033, %r948;
$L__BB0_42:
	mul.wide.u32 	%rd18, %r1033, 4;
	add.s64 	%rd19, %rd1, %rd18;
	ld.local.u32 	%r192, [%rd19+4];
	shl.b32 	%r193, %r1033, 5;
	mov.b32 	%r1039, 0;
$L__BB0_43:
	.pragma "nounroll";
	shr.u32 	%r678, %r192, %r1039;
	and.b32  	%r679, %r678, 1;
	setp.eq.b32 	%p24, %r679, 1;
	not.pred 	%p25, %p24;
	add.s32 	%r680, %r193, %r1039;
	mul.lo.s32 	%r681, %r680, 5;
	mul.wide.u32 	%rd20, %r681, 4;
	add.s64 	%rd7, %rd5, %rd20;
	@%p25 bra 	$L__BB0_45;
	ld.global.u32 	%r682, [%rd7];
	xor.b32  	%r952, %r952, %r682;
	ld.global.u32 	%r683, [%rd7+4];
	xor.b32  	%r951, %r951, %r683;
	ld.global.u32 	%r684, [%rd7+8];
	xor.b32  	%r1042, %r1042, %r684;
	ld.global.u32 	%r685, [%rd7+12];
	xor.b32  	%r1041, %r1041, %r685;
	ld.global.u32 	%r686, [%rd7+16];
	xor.b32  	%r948, %r948, %r686;
$L__BB0_45:
	and.b32  	%r688, %r678, 2;
	setp.eq.s32 	%p26, %r688, 0;
	@%p26 bra 	$L__BB0_47;
	ld.global.u32 	%r689, [%rd7+20];
	xor.b32  	%r952, %r952, %r689;
	ld.global.u32 	%r690, [%rd7+24];
	xor.b32  	%r951, %r951, %r690;
	ld.global.u32 	%r691, [%rd7+28];
	xor.b32  	%r1042, %r1042, %r691;
	ld.global.u32 	%r692, [%rd7+32];
	xor.b32  	%r1041, %r1041, %r692;
	ld.global.u32 	%r693, [%rd7+36];
	xor.b32  	%r948, %r948, %r693;
$L__BB0_47:
	and.b32  	%r695, %r678, 4;
	setp.eq.s32 	%p27, %r695, 0;
	@%p27 bra 	$L__BB0_49;
	ld.global.u32 	%r696, [%rd7+40];
	xor.b32  	%r952, %r952, %r696;
	ld.global.u32 	%r697, [%rd7+44];
	xor.b32  	%r951, %r951, %r697;
	ld.global.u32 	%r698, [%rd7+48];
	xor.b32  	%r1042, %r1042, %r698;
	ld.global.u32 	%r699, [%rd7+52];
	xor.b32  	%r1041, %r1041, %r699;
	ld.global.u32 	%r700, [%rd7+56];
	xor.b32  	%r948, %r948, %r700;
$L__BB0_49:
	and.b32  	%r702, %r678, 8;
	setp.eq.s32 	%p28, %r702, 0;
	@%p28 bra 	$L__BB0_51;
	ld.global.u32 	%r703, [%rd7+60];
	xor.b32  	%r952, %r952, %r703;
	ld.global.u32 	%r704, [%rd7+64];
	xor.b32  	%r951, %r951, %r704;
	ld.global.u32 	%r705, [%rd7+68];
	xor.b32  	%r1042, %r1042, %r705;
	ld.global.u32 	%r706, [%rd7+72];
	xor.b32  	%r1041, %r1041, %r706;
	ld.global.u32 	%r707, [%rd7+76];
	xor.b32  	%r948, %r948, %r707;
$L__BB0_51:
	and.b32  	%r709, %r678, 16;
	setp.eq.s32 	%p29, %r709, 0;
	@%p29 bra 	$L__BB0_53;
	ld.global.u32 	%r710, [%rd7+80];
	xor.b32  	%r952, %r952, %r710;
	ld.global.u32 	%r711, [%rd7+84];
	xor.b32  	%r951, %r951, %r711;
	ld.global.u32 	%r712, [%rd7+88];
	xor.b32  	%r1042, %r1042, %r712;
	ld.global.u32 	%r713, [%rd7+92];
	xor.b32  	%r1041, %r1041, %r713;
	ld.global.u32 	%r714, [%rd7+96];
	xor.b32  	%r948, %r948, %r714;
$L__BB0_53:
	and.b32  	%r716, %r678, 32;
	setp.eq.s32 	%p30, %r716, 0;
	@%p30 bra 	$L__BB0_55;
	ld.global.u32 	%r717, [%rd7+100];
	xor.b32  	%r952, %r952, %r717;
	ld.global.u32 	%r718, [%rd7+104];
	xor.b32  	%r951, %r951, %r718;
	ld.global.u32 	%r719, [%rd7+108];
	xor.b32  	%r1042, %r1042, %r719;
	ld.global.u32 	%r720, [%rd7+112];
	xor.b32  	%r1041, %r1041, %r720;
	ld.global.u32 	%r721, [%rd7+116];
	xor.b32  	%r948, %r948, %r721;
$L__BB0_55:
	and.b32  	%r723, %r678, 64;
	setp.eq.s32 	%p31, %r723, 0;
	@%p31 bra 	$L__BB0_57;
	ld.global.u32 	%r724, [%rd7+120];
	xor.b32  	%r952, %r952, %r724;
	ld.global.u32 	%r725, [%rd7+124];
	xor.b32  	%r951, %r951, %r725;
	ld.global.u32 	%r726, [%rd7+128];
	xor.b32  	%r1042, %r1042, %r726;
	ld.global.u32 	%r727, [%rd7+132];
	xor.b32  	%r1041, %r1041, %r727;
	ld.global.u32 	%r728, [%rd7+136];
	xor.b32  	%r948, %r948, %r728;
$L__BB0_57:
	and.b32  	%r730, %r678, 128;
	setp.eq.s32 	%p32, %r730, 0;
	@%p32 bra 	$L__BB0_59;
	ld.global.u32 	%r731, [%rd7+140];
	xor.b32  	%r952, %r952, %r731;
	ld.global.u32 	%r732, [%rd7+144];
	xor.b32  	%r951, %r951, %r732;
	ld.global.u32 	%r733, [%rd7+148];
	xor.b32  	%r1042, %r1042, %r733;
	ld.global.u32 	%r734, [%rd7+152];
	xor.b32  	%r1041, %r1041, %r734;
	ld.global.u32 	%r735, [%rd7+156];
	xor.b32  	%r948, %r948, %r735;
$L__BB0_59:
	and.b32  	%r737, %r678, 256;
	setp.eq.s32 	%p33, %r737, 0;
	@%p33 bra 	$L__BB0_61;
	ld.global.u32 	%r738, [%rd7+160];
	xor.b32  	%r952, %r952, %r738;
	ld.global.u32 	%r739, [%rd7+164];
	xor.b32  	%r951, %r951, %r739;
	ld.global.u32 	%r740, [%rd7+168];
	xor.b32  	%r1042, %r1042, %r740;
	ld.global.u32 	%r741, [%rd7+172];
	xor.b32  	%r1041, %r1041, %r741;
	ld.global.u32 	%r742, [%rd7+176];
	xor.b32  	%r948, %r948, %r742;
$L__BB0_61:
	and.b32  	%r744, %r678, 512;
	setp.eq.s32 	%p34, %r744, 0;
	@%p34 bra 	$L__BB0_63;
	ld.global.u32 	%r745, [%rd7+180];
	xor.b32  	%r952, %r952, %r745;
	ld.global.u32 	%r746, [%rd7+184];
	xor.b32  	%r951, %r951, %r746;
	ld.global.u32 	%r747, [%rd7+188];
	xor.b32  	%r1042, %r1042, %r747;
	ld.global.u32 	%r748, [%rd7+192];
	xor.b32  	%r1041, %r1041, %r748;
	ld.global.u32 	%r749, [%rd7+196];
	xor.b32  	%r948, %r948, %r749;
$L__BB0_63:
	and.b32  	%r751, %r678, 1024;
	setp.eq.s32 	%p35, %r751, 0;
	@%p35 bra 	$L__BB0_65;
	ld.global.u32 	%r752, [%rd7+200];
	xor.b32  	%r952, %r952, %r752;
	ld.global.u32 	%r753, [%rd7+204];
	xor.b32  	%r951, %r951, %r753;
	ld.global.u32 	%r754, [%rd7+208];
	xor.b32  	%r1042, %r1042, %r754;
	ld.global.u32 	%r755, [%rd7+212];
	xor.b32  	%r1041, %r1041, %r755;
	ld.global.u32 	%r756, [%rd7+216];
	xor.b32  	%r948, %r948, %r756;
$L__BB0_65:
	and.b32  	%r758, %r678, 2048;
	setp.eq.s32 	%p36, %r758, 0;
	@%p36 bra 	$L__BB0_67;
	ld.global.u32 	%r759, [%rd7+220];
	xor.b32  	%r952, %r952, %r759;
	ld.global.u32 	%r760, [%rd7+224];
	xor.b32  	%r951, %r951, %r760;
	ld.global.u32 	%r761, [%rd7+228];
	xor.b32  	%r1042, %r1042, %r761;
	ld.global.u32 	%r762, [%rd7+232];
	xor.b32  	%r1041, %r1041, %r762;
	ld.global.u32 	%r763, [%rd7+236];
	xor.b32  	%r948, %r948, %r763;
$L__BB0_67:
	and.b32  	%r765, %r678, 4096;
	setp.eq.s32 	%p37, %r765, 0;
	@%p37 bra 	$L__BB0_69;
	ld.global.u32 	%r766, [%rd7+240];
	xor.b32  	%r952, %r952, %r766;
	ld.global.u32 	%r767, [%rd7+244];
	xor.b32  	%r951, %r951, %r767;
	ld.global.u32 	%r768, [%rd7+248];
	xor.b32  	%r1042, %r1042, %r768;
	ld.global.u32 	%r769, [%rd7+252];
	xor.b32  	%r1041, %r1041, %r769;
	ld.global.u32 	%r770, [%rd7+256];
	xor.b32  	%r948, %r948, %r770;
$L__BB0_69:
	and.b32  	%r772, %r678, 8192;
	setp.eq.s32 	%p38, %r772, 0;
	@%p38 bra 	$L__BB0_71;
	ld.global.u32 	%r773, [%rd7+260];
	xor.b32  	%r952, %r952, %r773;
	ld.global.u32 	%r774, [%rd7+264];
	xor.b32  	%r951, %r951, %r774;
	ld.global.u32 	%r775, [%rd7+268];
	xor.b32  	%r1042, %r1042, %r775;
	ld.global.u32 	%r776, [%rd7+272];
	xor.b32  	%r1041, %r1041, %r776;
	ld.global.u32 	%r777, [%rd7+276];
	xor.b32  	%r948, %r948, %r777;
$L__BB0_71:
	and.b32  	%r779, %r678, 16384;
	setp.eq.s32 	%p39, %r779, 0;
	@%p39 bra 	$L__BB0_73;
	ld.global.u32 	%r780, [%rd7+280];
	xor.b32  	%r952, %r952, %r780;
	ld.global.u32 	%r781, [%rd7+284];
	xor.b32  	%r951, %r951, %r781;
	ld.global.u32 	%r782, [%rd7+288];
	xor.b32  	%r1042, %r1042, %r782;
	ld.global.u32 	%r783, [%rd7+292];
	xor.b32  	%r1041, %r1041, %r783;
	ld.global.u32 	%r784, [%rd7+296];
	xor.b32  	%r948, %r948, %r784;
$L__BB0_73:
	and.b32  	%r786, %r678, 32768;
	setp.eq.s32 	%p40, %r786, 0;
	@%p40 bra 	$L__BB0_75;
	ld.global.u32 	%r787, [%rd7+300];
	xor.b32  	%r952, %r952, %r787;
	ld.global.u32 	%r788, [%rd7+304];
	xor.b32  	%r951, %r951, %r788;
	ld.global.u32 	%r789, [%rd7+308];
	xor.b32  	%r1042, %r1042, %r789;
	ld.global.u32 	%r790, [%rd7+312];
	xor.b32  	%r1041, %r1041, %r790;
	ld.global.u32 	%r791, [%rd7+316];
	xor.b32  	%r948, %r948, %r791;
$L__BB0_75:
	add.s32 	%r1039, %r1039, 16;
	setp.ne.s32 	%p41, %r1039, 32;
	@%p41 bra 	$L__BB0_43;
	mad.lo.s32 	%r792, %r1033, -31, %r193;
	add.s32 	%r1033, %r792, 1;
	setp.ne.s32 	%p42, %r1033, 5;
	@%p42 bra 	$L__BB0_42;
	st.local.u32 	[%rd1+4], %r952;
	st.local.v2.u32 	[%rd1+8], {%r951, %r1042};
	st.local.v2.u32 	[%rd1+16], {%r1041, %r948};
	setp.ne.s64 	%p43, %rd4, 3;
	@%p43 bra 	$L__BB0_115;
	mov.b32 	%r948, 0;
	mov.u32 	%r1133, %r948;
	mov.u32 	%r1134, %r948;
	mov.u32 	%r951, %r948;
	mov.u32 	%r952, %r948;
	mov.u32 	%r1125, %r948;
$L__BB0_79:
	mul.wide.u32 	%rd21, %r1125, 4;
	add.s64 	%rd22, %rd1, %rd21;
	ld.local.u32 	%r368, [%rd22+4];
	shl.b32 	%r369, %r1125, 5;
	mov.b32 	%r1131, 0;
$L__BB0_80:
	.pragma "nounroll";
	shr.u32 	%r795, %r368, %r1131;
	and.b32  	%r796, %r795, 1;
	setp.eq.b32 	%p44, %r796, 1;
	not.pred 	%p45, %p44;
	add.s32 	%r797, %r369, %r1131;
	mul.lo.s32 	%r798, %r797, 5;
	mul.wide.u32 	%rd23, %r798, 4;
	add.s64 	%rd8, %rd5, %rd23;
	@%p45 bra 	$L__BB0_82;
	ld.global.u32 	%r799, [%rd8];
	xor.b32  	%r952, %r952, %r799;
	ld.global.u32 	%r800, [%rd8+4];
	xor.b32  	%r951, %r951, %r800;
	ld.global.u32 	%r801, [%rd8+8];
	xor.b32  	%r1134, %r1134, %r801;
	ld.global.u32 	%r802, [%rd8+12];
	xor.b32  	%r1133, %r1133, %r802;
	ld.global.u32 	%r803, [%rd8+16];
	xor.b32  	%r948, %r948, %r803;
$L__BB0_82:
	and.b32  	%r805, %r795, 2;
	setp.eq.s32 	%p46, %r805, 0;
	@%p46 bra 	$L__BB0_84;
	ld.global.u32 	%r806, [%rd8+20];
	xor.b32  	%r952, %r952, %r806;
	ld.global.u32 	%r807, [%rd8+24];
	xor.b32  	%r951, %r951, %r807;
	ld.global.u32 	%r808, [%rd8+28];
	xor.b32  	%r1134, %r1134, %r808;
	ld.global.u32 	%r809, [%rd8+32];
	xor.b32  	%r1133, %r1133, %r809;
	ld.global.u32 	%r810, [%rd8+36];
	xor.b32  	%r948, %r948, %r810;
$L__BB0_84:
	and.b32  	%r812, %r795, 4;
	setp.eq.s32 	%p47, %r812, 0;
	@%p47 bra 	$L__BB0_86;
	ld.global.u32 	%r813, [%rd8+40];
	xor.b32  	%r952, %r952, %r813;
	ld.global.u32 	%r814, [%rd8+44];
	xor.b32  	%r951, %r951, %r814;
	ld.global.u32 	%r815, [%rd8+48];
	xor.b32  	%r1134, %r1134, %r815;
	ld.global.u32 	%r816, [%rd8+52];
	xor.b32  	%r1133, %r1133, %r816;
	ld.global.u32 	%r817, [%rd8+56];
	xor.b32  	%r948, %r948, %r817;
$L__BB0_86:
	and.b32  	%r819, %r795, 8;
	setp.eq.s32 	%p48, %r819, 0;
	@%p48 bra 	$L__BB0_88;
	ld.global.u32 	%r820, [%rd8+60];
	xor.b32  	%r952, %r952, %r820;
	ld.global.u32 	%r821, [%rd8+64];
	xor.b32  	%r951, %r951, %r821;
	ld.global.u32 	%r822, [%rd8+68];
	xor.b32  	%r1134, %r1134, %r822;
	ld.global.u32 	%r823, [%rd8+72];
	xor.b32  	%r1133, %r1133, %r823;
	ld.global.u32 	%r824, [%rd8+76];
	xor.b32  	%r948, %r948, %r824;
$L__BB0_88:
	and.b32  	%r826, %r795, 16;
	setp.eq.s32 	%p49, %r826, 0;
	@%p49 bra 	$L__BB0_90;
	ld.global.u32 	%r827, [%rd8+80];
	xor.b32  	%r952, %r952, %r827;
	ld.global.u32 	%r828, [%rd8+84];
	xor.b32  	%r951, %r951, %r828;
	ld.global.u32 	%r829, [%rd8+88];
	xor.b32  	%r1134, %r1134, %r829;
	ld.global.u32 	%r830, [%rd8+92];
	xor.b32  	%r1133, %r1133, %r830;
	ld.global.u32 	%r831, [%rd8+96];
	xor.b32  	%r948, %r948, %r831;
$L__BB0_90:
	and.b32  	%r833, %r795, 32;
	setp.eq.s32 	%p50, %r833, 0;
	@%p50 bra 	$L__BB0_92;
	ld.global.u32 	%r834, [%rd8+100];
	xor.b32  	%r952, %r952, %r834;
	ld.global.u32 	%r835, [%rd8+104];
	xor.b32  	%r951, %r951, %r835;
	ld.global.u32 	%r836, [%rd8+108];
	xor.b32  	%r1134, %r1134, %r836;
	ld.global.u32 	%r837, [%rd8+112];
	xor.b32  	%r1133, %r1133, %r837;
	ld.global.u32 	%r838, [%rd8+116];
	xor.b32  	%r948, %r948, %r838;
$L__BB0_92:
	and.b32  	%r840, %r795, 64;
	setp.eq.s32 	%p51, %r840, 0;
	@%p51 bra 	$L__BB0_94;
	ld.global.u32 	%r841, [%rd8+120];
	xor.b32  	%r952, %r952, %r841;
	ld.global.u32 	%r842, [%rd8+124];
	xor.b32  	%r951, %r951, %r842;
	ld.global.u32 	%r843, [%rd8+128];
	xor.b32  	%r1134, %r1134, %r843;
	ld.global.u32 	%r844, [%rd8+132];
	xor.b32  	%r1133, %r1133, %r844;
	ld.global.u32 	%r845, [%rd8+136];
	xor.b32  	%r948, %r948, %r845;
$L__BB0_94:
	and.b32  	%r847, %r795, 128;
	setp.eq.s32 	%p52, %r847, 0;
	@%p52 bra 	$L__BB0_96;
	ld.global.u32 	%r848, [%rd8+140];
	xor.b32  	%r952, %r952, %r848;
	ld.global.u32 	%r849, [%rd8+144];
	xor.b32  	%r951, %r951, %r849;
	ld.global.u32 	%r850, [%rd8+148];
	xor.b32  	%r1134, %r1134, %r850;
	ld.global.u32 	%r851, [%rd8+152];
	xor.b32  	%r1133, %r1133, %r851;
	ld.global.u32 	%r852, [%rd8+156];
	xor.b32  	%r948, %r948, %r852;
$L__BB0_96:
	and.b32  	%r854, %r795, 256;
	setp.eq.s32 	%p53, %r854, 0;
	@%p53 bra 	$L__BB0_98;
	ld.global.u32 	%r855, [%rd8+160];
	xor.b32  	%r952, %r952, %r855;
	ld.global.u32 	%r856, [%rd8+164];
	xor.b32  	%r951, %r951, %r856;
	ld.global.u32 	%r857, [%rd8+168];
	xor.b32  	%r1134, %r1134, %r857;
	ld.global.u32 	%r858, [%rd8+172];
	xor.b32  	%r1133, %r1133, %r858;
	ld.global.u32 	%r859, [%rd8+176];
	xor.b32  	%r948, %r948, %r859;
$L__BB0_98:
	and.b32  	%r861, %r795, 512;
	setp.eq.s32 	%p54, %r861, 0;
	@%p54 bra 	$L__BB0_100;
	ld.global.u32 	%r862, [%rd8+180];
	xor.b32  	%r952, %r952, %r862;
	ld.global.u32 	%r863, [%rd8+184];
	xor.b32  	%r951, %r951, %r863;
	ld.global.u32 	%r864, [%rd8+188];
	xor.b32  	%r1134, %r1134, %r864;
	ld.global.u32 	%r865, [%rd8+192];
	xor.b32  	%r1133, %r1133, %r865;
	ld.global.u32 	%r866, [%rd8+196];
	xor.b32  	%r948, %r948, %r866;
$L__BB0_100:
	and.b32  	%r868, %r795, 1024;
	setp.eq.s32 	%p55, %r868, 0;
	@%p55 bra 	$L__BB0_102;
	ld.global.u32 	%r869, [%rd8+200];
	xor.b32  	%r952, %r952, %r869;
	ld.global.u32 	%r870, [%rd8+204];
	xor.b32  	%r951, %r951, %r870;
	ld.global.u32 	%r871, [%rd8+208];
	xor.b32  	%r1134, %r1134, %r871;
	ld.global.u32 	%r872, [%rd8+212];
	xor.b32  	%r1133, %r1133, %r872;
	ld.global.u32 	%r873, [%rd8+216];
	xor.b32  	%r948, %r948, %r873;
$L__BB0_102:
	and.b32  	%r875, %r795, 2048;
	setp.eq.s32 	%p56, %r875, 0;
	@%p56 bra 	$L__BB0_104;
	ld.global.u32 	%r876, [%rd8+220];
	xor.b32  	%r952, %r952, %r876;
	ld.global.u32 	%r877, [%rd8+224];
	xor.b32  	%r951, %r951, %r877;
	ld.global.u32 	%r878, [%rd8+228];
	xor.b32  	%r1134, %r1134, %r878;
	ld.global.u32 	%r879, [%rd8+232];
	xor.b32  	%r1133, %r1133, %r879;
	ld.global.u32 	%r880, [%rd8+236];
	xor.b32  	%r948, %r948, %r880;
$L__BB0_104:
	and.b32  	%r882, %r795, 4096;
	setp.eq.s32 	%p57, %r882, 0;
	@%p57 bra 	$L__BB0_106;
	ld.global.u32 	%r883, [%rd8+240];
	xor.b32  	%r952, %r952, %r883;
	ld.global.u32 	%r884, [%rd8+244];
	xor.b32  	%r951, %r951, %r884;
	ld.global.u32 	%r885, [%rd8+248];
	xor.b32  	%r1134, %r1134, %r885;
	ld.global.u32 	%r886, [%rd8+252];
	xor.b32  	%r1133, %r1133, %r886;
	ld.global.u32 	%r887, [%rd8+256];
	xor.b32  	%r948, %r948, %r887;
$L__BB0_106:
	and.b32  	%r889, %r795, 8192;
	setp.eq.s32 	%p58, %r889, 0;
	@%p58 bra 	$L__BB0_108;
	ld.global.u32 	%r890, [%rd8+260];
	xor.b32  	%r952, %r952, %r890;
	ld.global.u32 	%r891, [%rd8+264];
	xor.b32  	%r951, %r951, %r891;
	ld.global.u32 	%r892, [%rd8+268];
	xor.b32  	%r1134, %r1134, %r892;
	ld.global.u32 	%r893, [%rd8+272];
	xor.b32  	%r1133, %r1133, %r893;
	ld.global.u32 	%r894, [%rd8+276];
	xor.b32  	%r948, %r948, %r894;
$L__BB0_108:
	and.b32  	%r896, %r795, 16384;
	setp.eq.s32 	%p59, %r896, 0;
	@%p59 bra 	$L__BB0_110;
	ld.global.u32 	%r897, [%rd8+280];
	xor.b32  	%r952, %r952, %r897;
	ld.global.u32 	%r898, [%rd8+284];
	xor.b32  	%r951, %r951, %r898;
	ld.global.u32 	%r899, [%rd8+288];
	xor.b32  	%r1134, %r1134, %r899;
	ld.global.u32 	%r900, [%rd8+292];
	xor.b32  	%r1133, %r1133, %r900;
	ld.global.u32 	%r901, [%rd8+296];
	xor.b32  	%r948, %r948, %r901;
$L__BB0_110:
	and.b32  	%r903, %r795, 32768;
	setp.eq.s32 	%p60, %r903, 0;
	@%p60 bra 	$L__BB0_112;
	ld.global.u32 	%r904, [%rd8+300];
	xor.b32  	%r952, %r952, %r904;
	ld.global.u32 	%r905, [%rd8+304];
	xor.b32  	%r951, %r951, %r905;
	ld.global.u32 	%r906, [%rd8+308];
	xor.b32  	%r1134, %r1134, %r906;
	ld.global.u32 	%r907, [%rd8+312];
	xor.b32  	%r1133, %r1133, %r907;
	ld.global.u32 	%r908, [%rd8+316];
	xor.b32  	%r948, %r948, %r908;
$L__BB0_112:
	add.s32 	%r1131, %r1131, 16;
	setp.ne.s32 	%p61, %r1131, 32;
	@%p61 bra 	$L__BB0_80;
	mad.lo.s32 	%r909, %r1125, -31, %r369;
	add.s32 	%r1125, %r909, 1;
	setp.ne.s32 	%p62, %r1125, 5;
	@%p62 bra 	$L__BB0_79;
	st.local.u32 	[%rd1+4], %r952;
	st.local.v2.u32 	[%rd1+8], {%r951, %r1134};
	st.local.v2.u32 	[%rd1+16], {%r1133, %r948};
$L__BB0_115:
	shr.u64 	%rd27, %rd3, 2;
	add.s32 	%r935, %r935, 1;
	setp.gt.u64 	%p63, %rd3, 3;
	@%p63 bra 	$L__BB0_3;
$L__BB0_116:
	shr.u32 	%r910, %r952, 2;
	xor.b32  	%r911, %r910, %r952;
	shl.b32 	%r912, %r948, 4;
	shl.b32 	%r913, %r911, 1;
	xor.b32  	%r914, %r913, %r912;
	xor.b32  	%r915, %r914, %r911;
	xor.b32  	%r916, %r915, %r948;
	add.s32 	%r917, %r2, %r916;
	add.s32 	%r918, %r917, 362437;
	shr.u32 	%r919, %r951, 2;
	xor.b32  	%r920, %r919, %r951;
	shl.b32 	%r921, %r916, 4;
	shl.b32 	%r922, %r920, 1;
	xor.b32  	%r923, %r922, %r921;
	xor.b32  	%r924, %r923, %r920;
	xor.b32  	%r925, %r924, %r916;
	add.s32 	%r926, %r2, %r925;
	add.s32 	%r927, %r926, 724874;
	cvt.rn.f32.u32 	%f1, %r918;
	fma.rn.f32 	%f2, %f1, 0f2F800000, 0f2F000000;
	cvt.rn.f32.u32 	%f3, %r927;
	fma.rn.f32 	%f4, %f3, 0f30C90FDB, 0f30490FDB;
	setp.lt.f32 	%p64, %f2, 0f00800000;
	mul.f32 	%f5, %f2, 0f4B000000;
	selp.f32 	%f6, %f5, %f2, %p64;
	selp.f32 	%f7, 0fC1B80000, 0f00000000, %p64;
	mov.b32 	%r928, %f6;
	add.s32 	%r929, %r928, -1059760811;
	and.b32  	%r930, %r929, -8388608;
	sub.s32 	%r931, %r928, %r930;
	mov.b32 	%f8, %r931;
	cvt.rn.f32.s32 	%f9, %r930;
	fma.rn.f32 	%f10, %f9, 0f34000000, %f7;
	add.f32 	%f11, %f8, 0fBF800000;
	fma.rn.f32 	%f12, %f11, 0fBE055027, 0f3E1039F6;
	fma.rn.f32 	%f13, %f12, %f11, 0fBDF8CDCC;
	fma.rn.f32 	%f14, %f13, %f11, 0f3E0F2955;
	fma.rn.f32 	%f15, %f14, %f11, 0fBE2AD8B9;
	fma.rn.f32 	%f16, %f15, %f11, 0f3E4CED0B;
	fma.rn.f32 	%f17, %f16, %f11, 0fBE7FFF22;
	fma.rn.f32 	%f18, %f17, %f11, 0f3EAAAA78;
	fma.rn.f32 	%f19, %f18, %f11, 0fBF000000;
	mul.f32 	%f20, %f11, %f19;
	fma.rn.f32 	%f21, %f20, %f11, %f11;
	fma.rn.f32 	%f22, %f10, 0f3F317218, %f21;
	setp.gt.u32 	%p65, %r928, 2139095039;
	fma.rn.f32 	%f23, %f6, 0f7F800000, 0f7F800000;
	selp.f32 	%f24, %f23, %f22, %p65;
	setp.eq.f32 	%p66, %f6, 0f00000000;
	mul.f32 	%f25, %f24, 0fC0000000;
	selp.f32 	%f26, 0f7F800000, %f25, %p66;
	sqrt.rn.f32 	%f27, %f26;
	sin.approx.f32 	%f28, %f4;
	mul.f32 	%f29, %f27, %f28;
	cvta.to.global.u64 	%rd24, %rd10;
	shl.b64 	%rd25, %rd2, 2;
	add.s64 	%rd26, %rd24, %rd25;
	st.global.f32 	[%rd26], %f29;
$L__BB0_117:
	ret;

}
	// .globl	_Z15fill_random_f64Pdim
.visible .entry _Z15fill_random_f64Pdim(
	.param .u64 .ptr .align 1 _Z15fill_random_f64Pdim_param_0,
	.param .u32 _Z15fill_random_f64Pdim_param_1,
	.param .u64 _Z15fill_random_f64Pdim_param_2
)
{
	.local .align 8 .b8 	__local_depot1[48];
	.reg .b64 	%SP;
	.reg .b64 	%SPL;
	.reg .pred 	%p<72>;
	.reg .b32 	%r<1282>;
	.reg .b64 	%rd<36>;
	.reg .b64 	%fd<81>;

	mov.u64 	%SPL, __local_depot1;
	ld.param.u64 	%rd10, [_Z15fill_random_f64Pdim_param_0];
	ld.param.u32 	%r563, [_Z15fill_random_f64Pdim_param_1];
	ld.param.u64 	%rd11, [_Z15fill_random_f64Pdim_param_2];
	mov.u32 	%r564, %ctaid.x;
	mov.u32 	%r565, %ntid.x;
	mov.u32 	%r566, %tid.x;
	mad.lo.s32 	%r1, %r564, %r565, %r566;
	setp.ge.s32 	%p1, %r1, %r563;
	@%p1 bra 	$L__BB1_124;
	add.u64 	%rd1, %SPL, 0;
	cvt.s64.s32 	%rd2, %r1;
	cvt.u32.u64 	%r567, %rd11;
	xor.b32  	%r568, %r567, -1429050551;
	mul.lo.s32 	%r569, %r568, 1099087573;
	{ .reg .b32 tmp; mov.b64 {tmp, %r570}, %rd11; }
	xor.b32  	%r571, %r570, -136515619;
	mul.lo.s32 	%r572, %r571, -1703105765;
	add.s32 	%r573, %r569, %r572;
	add.s32 	%r2, %r573, 6615241;
	add.s32 	%r1008, %r569, 123456789;
	st.local.v2.u32 	[%rd1], {%r2, %r1008};
	xor.b32  	%r1007, %r569, 362436069;
	add.s32 	%r1006, %r572, 521288629;
	st.local.v2.u32 	[%rd1+8], {%r1007, %r1006};
	xor.b32  	%r1005, %r572, 88675123;
	add.s32 	%r1004, %r569, 5783321;
	st.local.v2.u32 	[%rd1+16], {%r1005, %r1004};
	setp.eq.s32 	%p2, %r1, 0;
	@%p2 bra 	$L__BB1_116;
	mov.b32 	%r991, 0;
	mov.u64 	%rd35, %rd2;
$L__BB1_3:
	mov.u64 	%rd3, %rd35;
	and.b64  	%rd4, %rd3, 3;
	setp.eq.s64 	%p3, %rd4, 0;
	@%p3 bra 	$L__BB1_115;
	mul.wide.u32 	%rd13, %r991, 3200;
	mov.u64 	%rd14, precalc_xorwow_matrix;
	add.s64 	%rd5, %rd14, %rd13;
	mov.b32 	%r1004, 0;
	mov.u32 	%r1005, %r1004;
	mov.u32 	%r1006, %r1004;
	mov.u32 	%r1007, %r1004;
	mov.u32 	%r1008, %r1004;
	mov.u32 	%r997, %r1004;
$L__BB1_5:
	mul.wide.u32 	%rd15, %r997, 4;
	add.s64 	%rd16, %rd1, %rd15;
	ld.local.u32 	%r20, [%rd16+4];
	shl.b32 	%r21, %r997, 5;
	mov.b32 	%r1003, 0;
$L__BB1_6:
	.pragma "nounroll";
	shr.u32 	%r577, %r20, %r1003;
	and.b32  	%r578, %r577, 1;
	setp.eq.b32 	%p4, %r578, 1;
	not.pred 	%p5, %p4;
	add.s32 	%r579, %r21, %r1003;
	mul.lo.s32 	%r580, %r579, 5;
	mul.wide.u32 	%rd17, %r580, 4;
	add.s64 	%rd6, %rd5, %rd17;
	@%p5 bra 	$L__BB1_8;
	ld.global.u32 	%r581, [%rd6];
	xor.b32  	%r1008, %r1008, %r581;
	ld.global.u32 	%r582, [%rd6+4];
	xor.b32  	%r1007, %r1007, %r582;
	ld.global.u32 	%r583, [%rd6+8];
	xor.b32  	%r1006, %r1006, %r583;
	ld.global.u32 	%r584, [%rd6+12];
	xor.b32  	%r1005, %r1005, %r584;
	ld.global.u32 	%r585, [%rd6+16];
	xor.b32  	%r1004, %r1004, %r585;
$L__BB1_8:
	and.b32  	%r587, %r577, 2;
	setp.eq.s32 	%p6, %r587, 0;
	@%p6 bra 	$L__BB1_10;
	ld.global.u32 	%r588, [%rd6+20];
	xor.b32  	%r1008, %r1008, %r588;
	ld.global.u32 	%r589, [%rd6+24];
	xor.b32  	%r1007, %r1007, %r589;
	ld.global.u32 	%r590, [%rd6+28];
	xor.b32  	%r1006, %r1006, %r590;
	ld.global.u32 	%r591, [%rd6+32];
	xor.b32  	%r1005, %r1005, %r591;
	ld.global.u32 	%r592, [%rd6+36];
	xor.b32  	%r1004, %r1004, %r592;
$L__BB1_10:
	and.b32  	%r594, %r577, 4;
	setp.eq.s32 	%p7, %r594, 0;
	@%p7 bra 	$L__BB1_12;
	ld.global.u32 	%r595, [%rd6+40];
	xor.b32  	%r1008, %r1008, %r595;
	ld.global.u32 	%r596, [%rd6+44];
	xor.b32  	%r1007, %r1007, %r596;
	ld.global.u32 	%r597, [%rd6+48];
	xor.b32  	%r1006, %r1006, %r597;
	ld.global.u32 	%r598, [%rd6+52];
	xor.b32  	%r1005, %r1005, %r598;
	ld.global.u32 	%r599, [%rd6+56];
	xor.b32  	%r1004, %r1004, %r599;
$L__BB1_12:
	and.b32  	%r601, %r577, 8;
	setp.eq.s32 	%p8, %r601, 0;
	@%p8 bra 	$L__BB1_14;
	ld.global.u32 	%r602, [%rd6+60];
	xor.b32  	%r1008, %r1008, %r602;
	ld.global.u32 	%r603, [%rd6+64];
	xor.b32  	%r1007, %r1007, %r603;
	ld.global.u32 	%r604, [%rd6+68];
	xor.b32  	%r1006, %r1006, %r604;
	ld.global.u32 	%r605, [%rd6+72];
	xor.b32  	%r1005, %r1005, %r605;
	ld.global.u32 	%r606, [%rd6+76];
	xor.b32  	%r1004, %r1004, %r606;
$L__BB1_14:
	and.b32  	%r608, %r577, 16;
	setp.eq.s32 	%p9, %r608, 0;
	@%p9 bra 	$L__BB1_16;
	ld.global.u32 	%r609, [%rd6+80];
	xor.b32  	%r1008, %r1008, %r609;
	ld.global.u32 	%r610, [%rd6+84];
	xor.b32  	%r1007, %r1007, %r610;
	ld.global.u32 	%r611, [%rd6+88];
	xor.b32  	%r1006, %r1006, %r611;
	ld.global.u32 	%r612, [%rd6+92];
	xor.b32  	%r1005, %r1005, %r612;
	ld.global.u32 	%r613, [%rd6+96];
	xor.b32  	%r1004, %r1004, %r613;
$L__BB1_16:
	and.b32  	%r615, %r577, 32;
	setp.eq.s32 	%p10, %r615, 0;
	@%p10 bra 	$L__BB1_18;
	ld.global.u32 	%r616, [%rd6+100];
	xor.b32  	%r1008, %r1008, %r616;
	ld.global.u32 	%r617, [%rd6+104];
	xor.b32  	%r1007, %r1007, %r617;
	ld.global.u32 	%r618, [%rd6+108];
	xor.b32  	%r1006, %r1006, %r618;
	ld.global.u32 	%r619, [%rd6+112];
	xor.b32  	%r1005, %r1005, %r619;
	ld.global.u32 	%r620, [%rd6+116];
	xor.b32  	%r1004, %r1004, %r620;
$L__BB1_18:
	and.b32  	%r622, %r577, 64;
	setp.eq.s32 	%p11, %r622, 0;
	@%p11 bra 	$L__BB1_20;
	ld.global.u32 	%r623, [%rd6+120];
	xor.b32  	%r1008, %r1008, %r623;
	ld.global.u32 	%r624, [%rd6+124];
	xor.b32  	%r1007, %r1007, %r624;
	ld.global.u32 	%r625, [%rd6+128];
	xor.b32  	%r1006, %r1006, %r625;
	ld.global.u32 	%r626, [%rd6+132];
	xor.b32  	%r1005, %r1005, %r626;
	ld.global.u32 	%r627, [%rd6+136];
	xor.b32  	%r1004, %r1004, %r627;
$L__BB1_20:
	and.b32  	%r629, %r577, 128;
	setp.eq.s32 	%p12, %r629, 0;
	@%p12 bra 	$L__BB1_22;
	ld.global.u32 	%r630, [%rd6+140];
	xor.b32  	%r1008, %r1008, %r630;
	ld.global.u32 	%r631, [%rd6+144];
	xor.b32  	%r1007, %r1007, %r631;
	ld.global.u32 	%r632, [%rd6+148];
	xor.b32  	%r1006, %r1006, %r632;
	ld.global.u32 	%r633, [%rd6+152];
	xor.b32  	%r1005, %r1005, %r633;
	ld.global.u32 	%r634, [%rd6+156];
	xor.b32  	%r1004, %r1004, %r634;
$L__BB1_22:
	and.b32  	%r636, %r577, 256;
	setp.eq.s32 	%p13, %r636, 0;
	@%p13 bra 	$L__BB1_24;
	ld.global.u32 	%r637, [%rd6+160];
	xor.b32  	%r1008, %r1008, %r637;
	ld.global.u32 	%r638, [%rd6+164];
	xor.b32  	%r1007, %r1007, %r638;
	ld.global.u32 	%r639, [%rd6+168];
	xor.b32  	%r1006, %r1006, %r639;
	ld.global.u32 	%r640, [%rd6+172];
	xor.b32  	%r1005, %r1005, %r640;
	ld.global.u32 	%r641, [%rd6+176];
	xor.b32  	%r1004, %r1004, %r641;
$L__BB1_24:
	and.b32  	%r643, %r577, 512;
	setp.eq.s32 	%p14, %r643, 0;
	@%p14 bra 	$L__BB1_26;
	ld.global.u32 	%r644, [%rd6+180];
	xor.b32  	%r1008, %r1008, %r644;
	ld.global.u32 	%r645, [%rd6+184];
	xor.b32  	%r1007, %r1007, %r645;
	ld.global.u32 	%r646, [%rd6+188];
	xor.b32  	%r1006, %r1006, %r646;
	ld.global.u32 	%r647, [%rd6+192];
	xor.b32  	%r1005, %r1005, %r647;
	ld.global.u32 	%r648, [%rd6+196];
	xor.b32  	%r1004, %r1004, %r648;
$L__BB1_26:
	and.b32  	%r650, %r577, 1024;
	setp.eq.s32 	%p15, %r650, 0;
	@%p15 bra 	$L__BB1_28;
	ld.global.u32 	%r651, [%rd6+200];
	xor.b32  	%r1008, %r1008, %r651;
	ld.global.u32 	%r652, [%rd6+204];
	xor.b32  	%r1007, %r1007, %r652;
	ld.global.u32 	%r653, [%rd6+208];
	xor.b32  	%r1006, %r1006, %r653;
	ld.global.u32 	%r654, [%rd6+212];
	xor.b32  	%r1005, %r1005, %r654;
	ld.global.u32 	%r655, [%rd6+216];
	xor.b32  	%r1004, %r1004, %r655;
$L__BB1_28:
	and.b32  	%r657, %r577, 2048;
	setp.eq.s32 	%p16, %r657, 0;
	@%p16 bra 	$L__BB1_30;
	ld.global.u32 	%r658, [%rd6+220];
	xor.b32  	%r1008, %r1008, %r658;
	ld.global.u32 	%r659, [%rd6+224];
	xor.b32  	%r1007, %r1007, %r659;
	ld.global.u32 	%r660, [%rd6+228];
	xor.b32  	%r1006, %r1006, %r660;
	ld.global.u32 	%r661, [%rd6+232];
	xor.b32  	%r1005, %r1005, %r661;
	ld.global.u32 	%r662, [%rd6+236];
	xor.b32  	%r1004, %r1004, %r662;
$L__BB1_30:
	and.b32  	%r664, %r577, 4096;
	setp.eq.s32 	%p17, %r664, 0;
	@%p17 bra 	$L__BB1_32;
	ld.global.u32 	%r665, [%rd6+240];
	xor.b32  	%r1008, %r1008, %r665;
	ld.global.u32 	%r666, [%rd6+244];
	xor.b32  	%r1007, %r1007, %r666;
	ld.global.u32 	%r667, [%rd6+248];
	xor.b32  	%r1006, %r1006, %r667;
	ld.global.u32 	%r668, [%rd6+252];
	xor.b32  	%r1005, %r1005, %r668;
	ld.global.u32 	%r669, [%rd6+256];
	xor.b32  	%r1004, %r1004, %r669;
$L__BB1_32:
	and.b32  	%r671, %r577, 8192;
	setp.eq.s32 	%p18, %r671, 0;
	@%p18 bra 	$L__BB1_34;
	ld.global.u32 	%r672, [%rd6+260];
	xor.b32  	%r1008, %r1008, %r672;
	ld.global.u32 	%r673, [%rd6+264];
	xor.b32  	%r1007, %r1007, %r673;
	ld.global.u32 	%r674, [%rd6+268];
	xor.b32  	%r1006, %r1006, %r674;
	ld.global.u32 	%r675, [%rd6+272];
	xor.b32  	%r1005, %r1005, %r675;
	ld.global.u32 	%r676, [%rd6+276];
	xor.b32  	%r1004, %r1004, %r676;
$L__BB1_34:
	and.b32  	%r678, %r577, 16384;
	setp.eq.s32 	%p19, %r678, 0;
	@%p19 bra 	$L__BB1_36;
	ld.global.u32 	%r679, [%rd6+280];
	xor.b32  	%r1008, %r1008, %r679;
	ld.global.u32 	%r680, [%rd6+284];
	xor.b32  	%r1007, %r1007, %r680;
	ld.global.u32 	%r681, [%rd6+288];
	xor.b32  	%r1006, %r1006, %r681;
	ld.global.u32 	%r682, [%rd6+292];
	xor.b32  	%r1005, %r1005, %r682;
	ld.global.u32 	%r683, [%rd6+296];
	xor.b32  	%r1004, %r1004, %r683;
$L__BB1_36:
	and.b32  	%r685, %r577, 32768;
	setp.eq.s32 	%p20, %r685, 0;
	@%p20 bra 	$L__BB1_38;
	ld.global.u32 	%r686, [%rd6+300];
	xor.b32  	%r1008, %r1008, %r686;
	ld.global.u32 	%r687, [%rd6+304];
	xor.b32  	%r1007, %r1007, %r687;
	ld.global.u32 	%r688, [%rd6+308];
	xor.b32  	%r1006, %r1006, %r688;
	ld.global.u32 	%r689, [%rd6+312];
	xor.b32  	%r1005, %r1005, %r689;
	ld.global.u32 	%r690, [%rd6+316];
	xor.b32  	%r1004, %r1004, %r690;
$L__BB1_38:
	add.s32 	%r1003, %r1003, 16;
	setp.ne.s32 	%p21, %r1003, 32;
	@%p21 bra 	$L__BB1_6;
	mad.lo.s32 	%r691, %r997, -31, %r21;
	add.s32 	%r997, %r691, 1;
	setp.ne.s32 	%p22, %r997, 5;
	@%p22 bra 	$L__BB1_5;
	st.local.u32 	[%rd1+4], %r1008;
	st.local.v2.u32 	[%rd1+8], {%r1007, %r1006};
	st.local.v2.u32 	[%rd1+16], {%r1005, %r1004};
	setp.eq.s64 	%p23, %rd4, 1;
	@%p23 bra 	$L__BB1_115;
	mov.b32 	%r1004, 0;
	mov.u32 	%r1005, %r1004;
	mov.u32 	%r1006, %r1004;
	mov.u32 	%r1007, %r1004;
	mov.u32 	%r1008, %r1004;
	mov.u32 	%r1089, %r1004;
$L__BB1_42:
	mul.wide.u32 	%rd18, %r1089, 4;
	add.s64 	%rd19, %rd1, %rd18;
	ld.local.u32 	%r196, [%rd19+4];
	shl.b32 	%r197, %r1089, 5;
	mov.b32 	%r1095, 0;
$L__BB1_43:
	.pragma "nounroll";
	shr.u32 	%r694, %r196, %r1095;
	and.b32  	%r695, %r694, 1;
	setp.eq.b32 	%p24, %r695, 1;
	not.pred 	%p25, %p24;
	add.s32 	%r696, %r197, %r1095;
	mul.lo.s32 	%r697, %r696, 5;
	mul.wide.u32 	%rd20, %r697, 4;
	add.s64 	%rd7, %rd5, %rd20;
	@%p25 bra 	$L__BB1_45;
	ld.global.u32 	%r698, [%rd7];
	xor.b32  	%r1008, %r1008, %r698;
	ld.global.u32 	%r699, [%rd7+4];
	xor.b32  	%r1007, %r1007, %r699;
	ld.global.u32 	%r700, [%rd7+8];
	xor.b32  	%r1006, %r1006, %r700;
	ld.global.u32 	%r701, [%rd7+12];
	xor.b32  	%r1005, %r1005, %r701;
	ld.global.u32 	%r702, [%rd7+16];
	xor.b32  	%r1004, %r1004, %r702;
$L__BB1_45:
	and.b32  	%r704, %r694, 2;
	setp.eq.s32 	%p26, %r704, 0;
	@%p26 bra 	$L__BB1_47;
	ld.global.u32 	%r705, [%rd7+20];
	xor.b32  	%r1008, %r1008, %r705;
	ld.global.u32 	%r706, [%rd7+24];
	xor.b32  	%r1007, %r1007, %r706;
	ld.global.u32 	%r707, [%rd7+28];
	xor.b32  	%r1006, %r1006, %r707;
	ld.global.u32 	%r708, [%rd7+32];
	xor.b32  	%r1005, %r1005, %r708;
	ld.global.u32 	%r709, [%rd7+36];
	xor.b32  	%r1004, %r1004, %r709;
$L__BB1_47:
	and.b32  	%r711, %r694, 4;
	setp.eq.s32 	%p27, %r711, 0;
	@%p27 bra 	$L__BB1_49;
	ld.global.u32 	%r712, [%rd7+40];
	xor.b32  	%r1008, %r1008, %r712;
	ld.global.u32 	%r713, [%rd7+44];
	xor.b32  	%r1007, %r1007, %r713;
	ld.global.u32 	%r714, [%rd7+48];
	xor.b32  	%r1006, %r1006, %r714;
	ld.global.u32 	%r715, [%rd7+52];
	xor.b32  	%r1005, %r1005, %r715;
	ld.global.u32 	%r716, [%rd7+56];
	xor.b32  	%r1004, %r1004, %r716;
$L__BB1_49:
	and.b32  	%r718, %r694, 8;
	setp.eq.s32 	%p28, %r718, 0;
	@%p28 bra 	$L__BB1_51;
	ld.global.u32 	%r719, [%rd7+60];
	xor.b32  	%r1008, %r1008, %r719;
	ld.global.u32 	%r720, [%rd7+64];
	xor.b32  	%r1007, %r1007, %r720;
	ld.global.u32 	%r721, [%rd7+68];
	xor.b32  	%r1006, %r1006, %r721;
	ld.global.u32 	%r722, [%rd7+72];
	xor.b32  	%r1005, %r1005, %r722;
	ld.global.u32 	%r723, [%rd7+76];
	xor.b32  	%r1004, %r1004, %r723;
$L__BB1_51:
	and.b32  	%r725, %r694, 16;
	setp.eq.s32 	%p29, %r725, 0;
	@%p29 bra 	$L__BB1_53;
	ld.global.u32 	%r726, [%rd7+80];
	xor.b32  	%r1008, %r1008, %r726;
	ld.global.u32 	%r727, [%rd7+84];
	xor.b32  	%r1007, %r1007, %r727;
	ld.global.u32 	%r728, [%rd7+88];
	xor.b32  	%r1006, %r1006, %r728;
	ld.global.u32 	%r729, [%rd7+92];
	xor.b32  	%r1005, %r1005, %r729;
	ld.global.u32 	%r730, [%rd7+96];
	xor.b32  	%r1004, %r1004, %r730;
$L__BB1_53:
	and.b32  	%r732, %r694, 32;
	setp.eq.s32 	%p30, %r732, 0;
	@%p30 bra 	$L__BB1_55;
	ld.global.u32 	%r733, [%rd7+100];
	xor.b32  	%r1008, %r1008, %r733;
	ld.global.u32 	%r734, [%rd7+104];
	xor.b32  	%r1007, %r1007, %r734;
	ld.global.u32 	%r735, [%rd7+108];
	xor.b32  	%r1006, %r1006, %r735;
	ld.global.u32 	%r736, [%rd7+112];
	xor.b32  	%r1005, %r1005, %r736;
	ld.global.u32 	%r737, [%rd7+116];
	xor.b32  	%r1004, %r1004, %r737;
$L__BB1_55:
	and.b32  	%r739, %r694, 64;
	setp.eq.s32 	%p31, %r739, 0;
	@%p31 bra 	$L__BB1_57;
	ld.global.u32 	%r740, [%rd7+120];
	xor.b32  	%r1008, %r1008, %r740;
	ld.global.u32 	%r741, [%rd7+124];
	xor.b32  	%r1007, %r1007, %r741;
	ld.global.u32 	%r742, [%rd7+128];
	xor.b32  	%r1006, %r1006, %r742;
	ld.global.u32 	%r743, [%rd7+132];
	xor.b32  	%r1005, %r1005, %r743;
	ld.global.u32 	%r744, [%rd7+136];
	xor.b32  	%r1004, %r1004, %r744;
$L__BB1_57:
	and.b32  	%r746, %r694, 128;
	setp.eq.s32 	%p32, %r746, 0;
	@%p32 bra 	$L__BB1_59;
	ld.global.u32 	%r747, [%rd7+140];
	xor.b32  	%r1008, %r1008, %r747;
	ld.global.u32 	%r748, [%rd7+144];
	xor.b32  	%r1007, %r1007, %r748;
	ld.global.u32 	%r749, [%rd7+148];
	xor.b32  	%r1006, %r1006, %r749;
	ld.global.u32 	%r750, [%rd7+152];
	xor.b32  	%r1005, %r1005, %r750;
	ld.global.u32 	%r751, [%rd7+156];
	xor.b32  	%r1004, %r1004, %r751;
$L__BB1_59:
	and.b32  	%r753, %r694, 256;
	setp.eq.s32 	%p33, %r753, 0;
	@%p33 bra 	$L__BB1_61;
	ld.global.u32 	%r754, [%rd7+160];
	xor.b32  	%r1008, %r1008, %r754;
	ld.global.u32 	%r755, [%rd7+164];
	xor.b32  	%r1007, %r1007, %r755;
	ld.global.u32 	%r756, [%rd7+168];
	xor.b32  	%r1006, %r1006, %r756;
	ld.global.u32 	%r757, [%rd7+172];
	xor.b32  	%r1005, %r1005, %r757;
	ld.global.u32 	%r758, [%rd7+176];
	xor.b32  	%r1004, %r1004, %r758;
$L__BB1_61:
	and.b32  	%r760, %r694, 512;
	setp.eq.s32 	%p34, %r760, 0;
	@%p34 bra 	$L__BB1_63;
	ld.global.u32 	%r761, [%rd7+180];
	xor.b32  	%r1008, %r1008, %r761;
	ld.global.u32 	%r762, [%rd7+184];
	xor.b32  	%r1007, %r1007, %r762;
	ld.global.u32 	%r763, [%rd7+188];
	xor.b32  	%r1006, %r1006, %r763;
	ld.global.u32 	%r764, [%rd7+192];
	xor.b32  	%r1005, %r1005, %r764;
	ld.global.u32 	%r765, [%rd7+196];
	xor.b32  	%r1004, %r1004, %r765;
$L__BB1_63:
	and.b32  	%r767, %r694, 1024;
	setp.eq.s32 	%p35, %r767, 0;
	@%p35 bra 	$L__BB1_65;
	ld.global.u32 	%r768, [%rd7+200];
	xor.b32  	%r1008, %r1008, %r768;
	ld.global.u32 	%r769, [%rd7+204];
	xor.b32  	%r1007, %r1007, %r769;
	ld.global.u32 	%r770, [%rd7+208];
	xor.b32  	%r1006, %r1006, %r770;
	ld.global.u32 	%r771, [%rd7+212];
	xor.b32  	%r1005, %r1005, %r771;
	ld.global.u32 	%r772, [%rd7+216];
	xor.b32  	%r1004, %r1004, %r772;
$L__BB1_65:
	and.b32  	%r774, %r694, 2048;
	setp.eq.s32 	%p36, %r774, 0;
	@%p36 bra 	$L__BB1_67;
	ld.global.u32 	%r775, [%rd7+220];
	xor.b32  	%r1008, %r1008, %r775;
	ld.global.u32 	%r776, [%rd7+224];
	xor.b32  	%r1007, %r1007, %r776;
	ld.global.u32 	%r777, [%rd7+228];
	xor.b32  	%r1006, %r1006, %r777;
	ld.global.u32 	%r778, [%rd7+232];
	xor.b32  	%r1005, %r1005, %r778;
	ld.global.u32 	%r779, [%rd7+236];
	xor.b32  	%r1004, %r1004, %r779;
$L__BB1_67:
	and.b32  	%r781, %r694, 4096;
	setp.eq.s32 	%p37, %r781, 0;
	@%p37 bra 	$L__BB1_69;
	ld.global.u32 	%r782, [%rd7+240];
	xor.b32  	%r1008, %r1008, %r782;
	ld.global.u32 	%r783, [%rd7+244];
	xor.b32  	%r1007, %r1007, %r783;
	ld.global.u32 	%r784, [%rd7+248];
	xor.b32  	%r1006, %r1006, %r784;
	ld.global.u32 	%r785, [%rd7+252];
	xor.b32  	%r1005, %r1005, %r785;
	ld.global.u32 	%r786, [%rd7+256];
	xor.b32  	%r1004, %r1004, %r786;
$L__BB1_69:
	and.b32  	%r788, %r694, 8192;
	setp.eq.s32 	%p38, %r788, 0;
	@%p38 bra 	$L__BB1_71;
	ld.global.u32 	%r789, [%rd7+260];
	xor.b32  	%r1008, %r1008, %r789;
	ld.global.u32 	%r790, [%rd7+264];
	xor.b32  	%r1007, %r1007, %r790;
	ld.global.u32 	%r791, [%rd7+268];
	xor.b32  	%r1006, %r1006, %r791;
	ld.global.u32 	%r792, [%rd7+272];
	xor.b32  	%r1005, %r1005, %r792;
	ld.global.u32 	%r793, [%rd7+276];
	xor.b32  	%r1004, %r1004, %r793;
$L__BB1_71:
	and.b32  	%r795, %r694, 16384;
	setp.eq.s32 	%p39, %r795, 0;
	@%p39 bra 	$L__BB1_73;
	ld.global.u32 	%r796, [%rd7+280];
	xor.b32  	%r1008, %r1008, %r796;
	ld.global.u32 	%r797, [%rd7+284];
	xor.b32  	%r1007, %r1007, %r797;
	ld.global.u32 	%r798, [%rd7+288];
	xor.b32  	%r1006, %r1006, %r798;
	ld.global.u32 	%r799, [%rd7+292];
	xor.b32  	%r1005, %r1005, %r799;
	ld.global.u32 	%r800, [%rd7+296];
	xor.b32  	%r1004, %r1004, %r800;
$L__BB1_73:
	and.b32  	%r802, %r694, 32768;
	setp.eq.s32 	%p40, %r802, 0;
	@%p40 bra 	$L__BB1_75;
	ld.global.u32 	%r803, [%rd7+300];
	xor.b32  	%r1008, %r1008, %r803;
	ld.global.u32 	%r804, [%rd7+304];
	xor.b32  	%r1007, %r1007, %r804;
	ld.global.u32 	%r805, [%rd7+308];
	xor.b32  	%r1006, %r1006, %r805;
	ld.global.u32 	%r806, [%rd7+312];
	xor.b32  	%r1005, %r1005, %r806;
	ld.global.u32 	%r807, [%rd7+316];
	xor.b32  	%r1004, %r1004, %r807;
$L__BB1_75:
	add.s32 	%r1095, %r1095, 16;
	setp.ne.s32 	%p41, %r1095, 32;
	@%p41 bra 	$L__BB1_43;
	mad.lo.s32 	%r808, %r1089, -31, %r197;
	add.s32 	%r1089, %r808, 1;
	setp.ne.s32 	%p42, %r1089, 5;
	@%p42 bra 	$L__BB1_42;
	st.local.u32 	[%rd1+4], %r1008;
	st.local.v2.u32 	[%rd1+8], {%r1007, %r1006};
	st.local.v2.u32 	[%rd1+16], {%r1005, %r1004};
	setp.ne.s64 	%p43, %rd4, 3;
	@%p43 bra 	$L__BB1_115;
	mov.b32 	%r1004, 0;
	mov.u32 	%r1005, %r1004;
	mov.u32 	%r1006, %r1004;
	mov.u32 	%r1007, %r1004;
	mov.u32 	%r1008, %r1004;
	mov.u32 	%r1181, %r1004;
$L__BB1_79:
	mul.wide.u32 	%rd21, %r1181, 4;
	add.s64 	%rd22, %rd1, %rd21;
	ld.local.u32 	%r372, [%rd22+4];
	shl.b32 	%r373, %r1181, 5;
	mov.b32 	%r1187, 0;
$L__BB1_80:
	.pragma "nounroll";
	shr.u32 	%r811, %r372, %r1187;
	and.b32  	%r812, %r811, 1;
	setp.eq.b32 	%p44, %r812, 1;
	not.pred 	%p45, %p44;
	add.s32 	%r813, %r373, %r1187;
	mul.lo.s32 	%r814, %r813, 5;
	mul.wide.u32 	%rd23, %r814, 4;
	add.s64 	%rd8, %rd5, %rd23;
	@%p45 bra 	$L__BB1_82;
	ld.global.u32 	%r815, [%rd8];
	xor.b32  	%r1008, %r1008, %r815;
	ld.global.u32 	%r816, [%rd8+4];
	xor.b32  	%r1007, %r1007, %r816;
	ld.global.u32 	%r817, [%rd8+8];
	xor.b32  	%r1006, %r1006, %r817;
	ld.global.u32 	%r818, [%rd8+12];
	xor.b32  	%r1005, %r1005, %r818;
	ld.global.u32 	%r819, [%rd8+16];
	xor.b32  	%r1004, %r1004, %r819;
$L__BB1_82:
	and.b32  	%r821, %r811, 2;
	setp.eq.s32 	%p46, %r821, 0;
	@%p46 bra 	$L__BB1_84;
	ld.global.u32 	%r822, [%rd8+20];
	xor.b32  	%r1008, %r1008, %r822;
	ld.global.u32 	%r823, [%rd8+24];
	xor.b32  	%r1007, %r1007, %r823;
	ld.global.u32 	%r824, [%rd8+28];
	xor.b32  	%r1006, %r1006, %r824;
	ld.global.u32 	%r825, [%rd8+32];
	xor.b32  	%r1005, %r1005, %r825;
	ld.global.u32 	%r826, [%rd8+36];
	xor.b32  	%r1004, %r1004, %r826;
$L__BB1_84:
	and.b32  	%r828, %r811, 4;
	setp.eq.s32 	%p47, %r828, 0;
	@%p47 bra 	$L__BB1_86;
	ld.global.u32 	%r829, [%rd8+40];
	xor.b32  	%r1008, %r1008, %r829;
	ld.global.u32 	%r830, [%rd8+44];
	xor.b32  	%r1007, %r1007, %r830;
	ld.global.u32 	%r831, [%rd8+48];
	xor.b32  	%r1006, %r1006, %r831;
	ld.global.u32 	%r832, [%rd8+52];
	xor.b32  	%r1005, %r1005, %r832;
	ld.global.u32 	%r833, [%rd8+56];
	xor.b32  	%r1004, %r1004, %r833;
$L__BB1_86:
	and.b32  	%r835, %r811, 8;
	setp.eq.s32 	%p48, %r835, 0;
	@%p48 bra 	$L__BB1_88;
	ld.global.u32 	%r836, [%rd8+60];
	xor.b32  	%r1008, %r1008, %r836;
	ld.global.u32 	%r837, [%rd8+64];
	xor.b32  	%r1007, %r1007, %r837;
	ld.global.u32 	%r838, [%rd8+68];
	xor.b32  	%r1006, %r1006, %r838;
	ld.global.u32 	%r839, [%rd8+72];
	xor.b32  	%r1005, %r1005, %r839;
	ld.global.u32 	%r840, [%rd8+76];
	xor.b32  	%r1004, %r1004, %r840;
$L__BB1_88:
	and.b32  	%r842, %r811, 16;
	setp.eq.s32 	%p49, %r842, 0;
	@%p49 bra 	$L__BB1_90;
	ld.global.u32 	%r843, [%rd8+80];
	xor.b32  	%r1008, %r1008, %r843;
	ld.global.u32 	%r844, [%rd8+84];
	xor.b32  	%r1007, %r1007, %r844;
	ld.global.u32 	%r845, [%rd8+88];
	xor.b32  	%r1006, %r1006, %r845;
	ld.global.u32 	%r846, [%rd8+92];
	xor.b32  	%r1005, %r1005, %r846;
	ld.global.u32 	%r847, [%rd8+96];
	xor.b32  	%r1004, %r1004, %r847;
$L__BB1_90:
	and.b32  	%r849, %r811, 32;
	setp.eq.s32 	%p50, %r849, 0;
	@%p50 bra 	$L__BB1_92;
	ld.global.u32 	%r850, [%rd8+100];
	xor.b32  	%r1008, %r1008, %r850;
	ld.global.u32 	%r851, [%rd8+104];
	xor.b32  	%r1007, %r1007, %r851;
	ld.global.u32 	%r852, [%rd8+108];
	xor.b32  	%r1006, %r1006, %r852;
	ld.global.u32 	%r853, [%rd8+112];
	xor.b32  	%r1005, %r1005, %r853;
	ld.global.u32 	%r854, [%rd8+116];
	xor.b32  	%r1004, %r1004, %r854;
$L__BB1_92:
	and.b32  	%r856, %r811, 64;
	setp.eq.s32 	%p51, %r856, 0;
	@%p51 bra 	$L__BB1_94;
	ld.global.u32 	%r857, [%rd8+120];
	xor.b32  	%r1008, %r1008, %r857;
	ld.global.u32 	%r858, [%rd8+124];
	xor.b32  	%r1007, %r1007, %r858;
	ld.global.u32 	%r859, [%rd8+128];
	xor.b32  	%r1006, %r1006, %r859;
	ld.global.u32 	%r860, [%rd8+132];
	xor.b32  	%r1005, %r1005, %r860;
	ld.global.u32 	%r861, [%rd8+136];
	xor.b32  	%r1004, %r1004, %r861;
$L__BB1_94:
	and.b32  	%r863, %r811, 128;
	setp.eq.s32 	%p52, %r863, 0;
	@%p52 bra 	$L__BB1_96;
	ld.global.u32 	%r864, [%rd8+140];
	xor.b32  	%r1008, %r1008, %r864;
	ld.global.u32 	%r865, [%rd8+144];
	xor.b32  	%r1007, %r1007, %r865;
	ld.global.u32 	%r866, [%rd8+148];
	xor.b32  	%r1006, %r1006, %r866;
	ld.global.u32 	%r867, [%rd8+152];
	xor.b32  	%r1005, %r1005, %r867;
	ld.global.u32 	%r868, [%rd8+156];
	xor.b32  	%r1004, %r1004, %r868;
$L__BB1_96:
	and.b32  	%r870, %r811, 256;
	setp.eq.s32 	%p53, %r870, 0;
	@%p53 bra 	$L__BB1_98;
	ld.global.u32 	%r871, [%rd8+160];
	xor.b32  	%r1008, %r1008, %r871;
	ld.global.u32 	%r872, [%rd8+164];
	xor.b32  	%r1007, %r1007, %r872;
	ld.global.u32 	%r873, [%rd8+168];
	xor.b32  	%r1006, %r1006, %r873;
	ld.global.u32 	%r874, [%rd8+172];
	xor.b32  	%r1005, %r1005, %r874;
	ld.global.u32 	%r875, [%rd8+176];
	xor.b32  	%r1004, %r1004, %r875;
$L__BB1_98:
	and.b32  	%r877, %r811, 512;
	setp.eq.s32 	%p54, %r877, 0;
	@%p54 bra 	$L__BB1_100;
	ld.global.u32 	%r878, [%rd8+180];
	xor.b32  	%r1008, %r1008, %r878;
	ld.global.u32 	%r879, [%rd8+184];
	xor.b32  	%r1007, %r1007, %r879;
	ld.global.u32 	%r880, [%rd8+188];
	xor.b32  	%r1006, %r1006, %r880;
	ld.global.u32 	%r881, [%rd8+192];
	xor.b32  	%r1005, %r1005, %r881;
	ld.global.u32 	%r882, [%rd8+196];
	xor.b32  	%r1004, %r1004, %r882;
$L__BB1_100:
	and.b32  	%r884, %r811, 1024;
	setp.eq.s32 	%p55, %r884, 0;
	@%p55 bra 	$L__BB1_102;
	ld.global.u32 	%r885, [%rd8+200];
	xor.b32  	%r1008, %r1008, %r885;
	ld.global.u32 	%r886, [%rd8+204];
	xor.b32  	%r1007, %r1007, %r886;
	ld.global.u32 	%r887, [%rd8+208];
	xor.b32  	%r1006, %r1006, %r887;
	ld.global.u32 	%r888, [%rd8+212];
	xor.b32  	%r1005, %r1005, %r888;
	ld.global.u32 	%r889, [%rd8+216];
	xor.b32  	%r1004, %r1004, %r889;
$L__BB1_102:
	and.b32  	%r891, %r811, 2048;
	setp.eq.s32 	%p56, %r891, 0;
	@%p56 bra 	$L__BB1_104;
	ld.global.u32 	%r892, [%rd8+220];
	xor.b32  	%r1008, %r1008, %r892;
	ld.global.u32 	%r893, [%rd8+224];
	xor.b32  	%r1007, %r1007, %r893;
	ld.global.u32 	%r894, [%rd8+228];
	xor.b32  	%r1006, %r1006, %r894;
	ld.global.u32 	%r895, [%rd8+232];
	xor.b32  	%r1005, %r1005, %r895;
	ld.global.u32 	%r896, [%rd8+236];
	xor.b32  	%r1004, %r1004, %r896;
$L__BB1_104:
	and.b32  	%r898, %r811, 4096;
	setp.eq.s32 	%p57, %r898, 0;
	@%p57 bra 	$L__BB1_106;
	ld.global.u32 	%r899, [%rd8+240];
	xor.b32  	%r1008, %r1008, %r899;
	ld.global.u32 	%r900, [%rd8+244];
	xor.b32  	%r1007, %r1007, %r900;
	ld.global.u32 	%r901, [%rd8+248];
	xor.b32  	%r1006, %r1006, %r901;
	ld.global.u32 	%r902, [%rd8+252];
	xor.b32  	%r1005, %r1005, %r902;
	ld.global.u32 	%r903, [%rd8+256];
	xor.b32  	%r1004, %r1004, %r903;
$L__BB1_106:
	and.b32  	%r905, %r811, 8192;
	setp.eq.s32 	%p58, %r905, 0;
	@%p58 bra 	$L__BB1_108;
	ld.global.u32 	%r906, [%rd8+260];
	xor.b32  	%r1008, %r1008, %r906;
	ld.global.u32 	%r907, [%rd8+264];
	xor.b32  	%r1007, %r1007, %r907;
	ld.global.u32 	%r908, [%rd8+268];
	xor.b32  	%r1006, %r1006, %r908;
	ld.global.u32 	%r909, [%rd8+272];
	xor.b32  	%r1005, %r1005, %r909;
	ld.global.u32 	%r910, [%rd8+276];
	xor.b32  	%r1004, %r1004, %r910;
$L__BB1_108:
	and.b32  	%r912, %r811, 16384;
	setp.eq.s32 	%p59, %r912, 0;
	@%p59 bra 	$L__BB1_110;
	ld.global.u32 	%r913, [%rd8+280];
	xor.b32  	%r1008, %r1008, %r913;
	ld.global.u32 	%r914, [%rd8+284];
	xor.b32  	%r1007, %r1007, %r914;
	ld.global.u32 	%r915, [%rd8+288];
	xor.b32  	%r1006, %r1006, %r915;
	ld.global.u32 	%r916, [%rd8+292];
	xor.b32  	%r1005, %r1005, %r916;
	ld.global.u32 	%r917, [%rd8+296];
	xor.b32  	%r1004, %r1004, %r917;
$L__BB1_110:
	and.b32  	%r919, %r811, 32768;
	setp.eq.s32 	%p60, %r919, 0;
	@%p60 bra 	$L__BB1_112;
	ld.global.u32 	%r920, [%rd8+300];
	xor.b32  	%r1008, %r1008, %r920;
	ld.global.u32 	%r921, [%rd8+304];
	xor.b32  	%r1007, %r1007, %r921;
	ld.global.u32 	%r922, [%rd8+308];
	xor.b32  	%r1006, %r1006, %r922;
	ld.global.u32 	%r923, [%rd8+312];
	xor.b32  	%r1005, %r1005, %r923;
	ld.global.u32 	%r924, [%rd8+316];
	xor.b32  	%r1004, %r1004, %r924;
$L__BB1_112:
	add.s32 	%r1187, %r1187, 16;
	setp.ne.s32 	%p61, %r1187, 32;
	@%p61 bra 	$L__BB1_80;
	mad.lo.s32 	%r925, %r1181, -31, %r373;
	add.s32 	%r1181, %r925, 1;
	setp.ne.s32 	%p62, %r1181, 5;
	@%p62 bra 	$L__BB1_79;
	st.local.u32 	[%rd1+4], %r1008;
	st.local.v2.u32 	[%rd1+8], {%r1007, %r1006};
	st.local.v2.u32 	[%rd1+16], {%r1005, %r1004};
$L__BB1_115:
	shr.u64 	%rd35, %rd3, 2;
	add.s32 	%r991, %r991, 1;
	setp.gt.u64 	%p63, %rd3, 3;
	@%p63 bra 	$L__BB1_3;
$L__BB1_116:
	shr.u32 	%r927, %r1008, 2;
	xor.b32  	%r928, %r927, %r1008;
	shl.b32 	%r929, %r1004, 4;
	shl.b32 	%r930, %r928, 1;
	xor.b32  	%r931, %r930, %r929;
	xor.b32  	%r932, %r931, %r928;
	xor.b32  	%r933, %r932, %r1004;
	add.s32 	%r934, %r2, %r933;
	add.s32 	%r935, %r934, 362437;
	shr.u32 	%r936, %r1007, 2;
	xor.b32  	%r937, %r936, %r1007;
	shl.b32 	%r938, %r933, 4;
	shl.b32 	%r939, %r937, 1;
	xor.b32  	%r940, %r939, %r938;
	xor.b32  	%r941, %r940, %r937;
	xor.b32  	%r942, %r941, %r933;
	add.s32 	%r943, %r2, %r942;
	add.s32 	%r944, %r943, 724874;
	shr.u32 	%r945, %r1006, 2;
	xor.b32  	%r946, %r945, %r1006;
	shl.b32 	%r947, %r942, 4;
	shl.b32 	%r948, %r946, 1;
	xor.b32  	%r949, %r948, %r947;
	xor.b32  	%r950, %r949, %r946;
	xor.b32  	%r951, %r950, %r942;
	add.s32 	%r952, %r2, %r951;
	add.s32 	%r953, %r952, 1087311;
	shr.u32 	%r954, %r1005, 2;
	xor.b32  	%r955, %r954, %r1005;
	shl.b32 	%r956, %r951, 4;
	shl.b32 	%r957, %r955, 1;
	xor.b32  	%r958, %r957, %r956;
	xor.b32  	%r959, %r958, %r955;
	xor.b32  	%r960, %r959, %r951;
	add.s32 	%r961, %r2, %r960;
	add.s32 	%r962, %r961, 1449748;
	cvt.u64.u32 	%rd24, %r935;
	mul.wide.u32 	%rd25, %r944, 2097152;
	xor.b64  	%rd26, %rd25, %rd24;
	cvt.rn.f64.u64 	%fd11, %rd26;
	fma.rn.f64 	%fd78, %fd11, 0d3CA0000000000000, 0d3C90000000000000;
	cvt.u64.u32 	%rd27, %r953;
	mul.wide.u32 	%rd28, %r962, 2097152;
	xor.b64  	%rd29, %rd28, %rd27;
	cvt.rn.f64.u64 	%fd12, %rd29;
	fma.rn.f64 	%fd2, %fd12, 0d3CB0000000000000, 0d3CA0000000000000;
	{
	.reg .b32 %temp; 
	mov.b64 	{%temp, %r1278}, %fd78;
	}
	{
	.reg .b32 %temp; 
	mov.b64 	{%r1279, %temp}, %fd78;
	}
	setp.gt.s32 	%p64, %r1278, 1048575;
	mov.b32 	%r1280, -1023;
	@%p64 bra 	$L__BB1_118;
	mul.f64 	%fd78, %fd78, 0d4350000000000000;
	{
	.reg .b32 %temp; 
	mov.b64 	{%temp, %r1278}, %fd78;
	}
	{
	.reg .b32 %temp; 
	mov.b64 	{%r1279, %temp}, %fd78;
	}
	mov.b32 	%r1280, -1077;
$L__BB1_118:
	add.s32 	%r964, %r1278, -1;
	setp.gt.u32 	%p65, %r964, 2146435070;
	@%p65 bra 	$L__BB1_122;
	shr.u32 	%r967, %r1278, 20;
	add.s32 	%r1281, %r1280, %r967;
	and.b32  	%r968, %r1278, 1048575;
	or.b32  	%r969, %r968, 1072693248;
	mov.b64 	%fd79, {%r1279, %r969};
	setp.lt.u32 	%p67, %r969, 1073127583;
	@%p67 bra 	$L__BB1_121;
	{
	.reg .b32 %temp; 
	mov.b64 	{%r970, %temp}, %fd79;
	}
	{
	.reg .b32 %temp; 
	mov.b64 	{%temp, %r971}, %fd79;
	}
	add.s32 	%r972, %r971, -1048576;
	mov.b64 	%fd79, {%r970, %r972};
	add.s32 	%r1281, %r1281, 1;
$L__BB1_121:
	add.f64 	%fd14, %fd79, 0dBFF0000000000000;
	add.f64 	%fd15, %fd79, 0d3FF0000000000000;
	rcp.approx.ftz.f64 	%fd16, %fd15;
	neg.f64 	%fd17, %fd15;
	fma.rn.f64 	%fd18, %fd17, %fd16, 0d3FF0000000000000;
	fma.rn.f64 	%fd19, %fd18, %fd18, %fd18;
	fma.rn.f64 	%fd20, %fd19, %fd16, %fd16;
	mul.f64 	%fd21, %fd14, %fd20;
	fma.rn.f64 	%fd22, %fd14, %fd20, %fd21;
	mul.f64 	%fd23, %fd22, %fd22;
	fma.rn.f64 	%fd24, %fd23, 0d3EB1380B3AE80F1E, 0d3ED0EE258B7A8B04;
	fma.rn.f64 	%fd25, %fd24, %fd23, 0d3EF3B2669F02676F;
	fma.rn.f64 	%fd26, %fd25, %fd23, 0d3F1745CBA9AB0956;
	fma.rn.f64 	%fd27, %fd26, %fd23, 0d3F3C71C72D1B5154;
	fma.rn.f64 	%fd28, %fd27, %fd23, 0d3F624924923BE72D;
	fma.rn.f64 	%fd29, %fd28, %fd23, 0d3F8999999999A3C4;
	fma.rn.f64 	%fd30, %fd29, %fd23, 0d3FB5555555555554;
	sub.f64 	%fd31, %fd14, %fd22;
	add.f64 	%fd32, %fd31, %fd31;
	neg.f64 	%fd33, %fd22;
	fma.rn.f64 	%fd34, %fd33, %fd14, %fd32;
	mul.f64 	%fd35, %fd20, %fd34;
	mul.f64 	%fd36, %fd23, %fd30;
	fma.rn.f64 	%fd37, %fd36, %fd22, %fd35;
	xor.b32  	%r973, %r1281, -2147483648;
	mov.b32 	%r974, 1127219200;
	mov.b64 	%fd38, {%r973, %r974};
	mov.b32 	%r975, -2147483648;
	mov.b64 	%fd39, {%r975, %r974};
	sub.f64 	%fd40, %fd38, %fd39;
	fma.rn.f64 	%fd41, %fd40, 0d3FE62E42FEFA39EF, %fd22;
	fma.rn.f64 	%fd42, %fd40, 0dBFE62E42FEFA39EF, %fd41;
	sub.f64 	%fd43, %fd42, %fd22;
	sub.f64 	%fd44, %fd37, %fd43;
	fma.rn.f64 	%fd45, %fd40, 0d3C7ABC9E3B39803F, %fd44;
	add.f64 	%fd80, %fd41, %fd45;
	bra.uni 	$L__BB1_123;
$L__BB1_122:
	fma.rn.f64 	%fd13, %fd78, 0d7FF0000000000000, 0d7FF0000000000000;
	{
	.reg .b32 %temp; 
	mov.b64 	{%temp, %r965}, %fd78;
	}
	and.b32  	%r966, %r965, 2147483647;
	setp.eq.s32 	%p66, %r966, 0;
	selp.f64 	%fd80, 0dFFF0000000000000, %fd13, %p66;
$L__BB1_123:
	mul.f64 	%fd46, %fd80, 0dC000000000000000;
	sqrt.rn.f64 	%fd47, %fd46;
	{
	.reg .b32 %temp; 
	mov.b64 	{%temp, %r976}, %fd2;
	}
	shl.b32 	%r977, %r976, 1;
	setp.gt.u32 	%p68, %r977, -2038431744;
	mov.f64 	%fd48, 0d0000000000000000;
	mul.rn.f64 	%fd49, %fd2, %fd48;
	selp.f64 	%fd50, %fd49, %fd2, %p68;
	{
	.reg .b32 %temp; 
	mov.b64 	{%r978, %temp}, %fd50;
	}
	{
	.reg .b32 %temp; 
	mov.b64 	{%temp, %r979}, %fd50;
	}
	add.s32 	%r980, %r979, 1048576;
	mov.b64 	%fd51, {%r978, %r980};
	cvt.rni.f64.f64 	%fd52, %fd51;
	cvt.rzi.s64.f64 	%rd30, %fd52;
	cvt.u32.u64 	%r981, %rd30;
	fma.rn.f64 	%fd53, %fd52, 0dBFE0000000000000, %fd50;
	mul.f64 	%fd54, %fd53, 0d3CA1A62633145C07;
	fma.rn.f64 	%fd55, %fd53, 0d400921FB54442D18, %fd54;
	mul.rn.f64 	%fd56, %fd55, %fd55;
	fma.rn.f64 	%fd57, %fd56, 0dBDA8FF8320FD8164, 0d3E21EEA7C1EF8528;
	fma.rn.f64 	%fd58, %fd57, %fd56, 0dBE927E4F8E06E6D9;
	fma.rn.f64 	%fd59, %fd58, %fd56, 0d3EFA01A019DDBCE9;
	fma.rn.f64 	%fd60, %fd59, %fd56, 0dBF56C16C16C15D47;
	fma.rn.f64 	%fd61, %fd60, %fd56, 0d3FA5555555555551;
	fma.rn.f64 	%fd62, %fd61, %fd56, 0dBFE0000000000000;
	fma.rn.f64 	%fd63, %fd62, %fd56, 0d3FF0000000000000;
	fma.rn.f64 	%fd64, %fd56, 0d3DE5DB65F9785EBA, 0dBE5AE5F12CB0D246;
	fma.rn.f64 	%fd65, %fd64, %fd56, 0d3EC71DE369ACE392;
	fma.rn.f64 	%fd66, %fd65, %fd56, 0dBF2A01A019DB62A1;
	fma.rn.f64 	%fd67, %fd66, %fd56, 0d3F81111111110818;
	fma.rn.f64 	%fd68, %fd67, %fd56, 0dBFC5555555555554;
	fma.rn.f64 	%fd69, %fd68, %fd56, 0d0000000000000000;
	fma.rn.f64 	%fd70, %fd69, %fd55, %fd55;
	and.b64  	%rd31, %rd30, 1;
	setp.eq.b64 	%p69, %rd31, 1;
	selp.f64 	%fd71, %fd63, %fd70, %p69;
	and.b32  	%r982, %r981, 2;
	setp.eq.s32 	%p70, %r982, 0;
	{
	.reg .b32 %temp; 
	mov.b64 	{%temp, %r983}, %fd71;
	}
	{
	.reg .b32 %temp; 
	mov.b64 	{%r984, %temp}, %fd71;
	}
	xor.b32  	%r985, %r983, -2147483648;
	mov.b64 	%fd72, {%r984, %r985};
	selp.f64 	%fd73, %fd71, %fd72, %p70;
	cvt.rzi.f64.f64 	%fd74, %fd50;
	setp.eq.f64 	%p71, %fd50, %fd74;
	mul.rn.f64 	%fd75, %fd50, %fd48;
	selp.f64 	%fd76, %fd75, %fd73, %p71;
	mul.f64 	%fd77, %fd47, %fd76;
	cvta.to.global.u64 	%rd32, %rd10;
	shl.b64 	%rd33, %rd2, 3;
	add.s64 	%rd34, %rd32, %rd33;
	st.global.f64 	[%rd34], %fd77;
$L__BB1_124:
	ret;

}
	// .globl	_Z4fillPffi
.visible .entry _Z4fillPffi(
	.param .u64 .ptr .align 1 _Z4fillPffi_param_0,
	.param .f32 _Z4fillPffi_param_1,
	.param .u32 _Z4fillPffi_param_2
)
{
	.reg .pred 	%p<2>;
	.reg .b32 	%r<6>;
	.reg .b32 	%f<2>;
	.reg .b64 	%rd<5>;

	ld.param.u64 	%rd1, [_Z4fillPffi_param_0];
	ld.param.f32 	%f1, [_Z4fillPffi_param_1];
	ld.param.u32 	%r2, [_Z4fillPffi_param_2];
	mov.u32 	%r3, %ctaid.x;
	mov.u32 	%r4, %ntid.x;
	mov.u32 	%r5, %tid.x;
	mad.lo.s32 	%r1, %r3, %r4, %r5;
	setp.ge.s32 	%p1, %r1, %r2;
	@%p1 bra 	$L__BB2_2;
	cvta.to.global.u64 	%rd2, %rd1;
	mul.wide.s32 	%rd3, %r1, 4;
	add.s64 	%rd4, %rd2, %rd3;
	st.global.f32 	[%rd4], %f1;
$L__BB2_2:
	ret;

}
	// .globl	_Z8fill_f64Pddi
.visible .entry _Z8fill_f64Pddi(
	.param .u64 .ptr .align 1 _Z8fill_f64Pddi_param_0,
	.param .f64 _Z8fill_f64Pddi_param_1,
	.param .u32 _Z8fill_f64Pddi_param_2
)
{
	.reg .pred 	%p<2>;
	.reg .b32 	%r<6>;
	.reg .b64 	%rd<5>;
	.reg .b64 	%fd<2>;

	ld.param.u64 	%rd1, [_Z8fill_f64Pddi_param_0];
	ld.param.f64 	%fd1, [_Z8fill_f64Pddi_param_1];
	ld.param.u32 	%r2, [_Z8fill_f64Pddi_param_2];
	mov.u32 	%r3, %ctaid.x;
	mov.u32 	%r4, %ntid.x;
	mov.u32 	%r5, %tid.x;
	mad.lo.s32 	%r1, %r3, %r4, %r5;
	setp.ge.s32 	%p1, %r1, %r2;
	@%p1 bra 	$L__BB3_2;
	cvta.to.global.u64 	%rd2, %rd1;
	mul.wide.s32 	%rd3, %r1, 8;
	add.s64 	%rd4, %rd2, %rd3;
	st.global.f64 	[%rd4], %fd1;
$L__BB3_2:
	ret;

}


// ===== COMPILED SASS (sm_100) =====

	.target	sm_100

	.elftype	@"ET_EXEC"


//--------------------- .note.nv.tkinfo           --------------------------
	.section	.note.nv.tkinfo,"",@"SHT_NOTE"
	.sectionflags	@"SHF_NOTE_NV_TKINFO"
	.tkinfo
        /*0018*/ 	.word	0x00000002
        /*0030*/ 	.string	""
        /*0030*/ 	.string	"ptxas"
        /*0030*/ 	.string	"Cuda compilation tools, release 13.0, V13.0.88"
        /*0030*/ 	.string	"Build cuda_13.0.r13.0/compiler.36424714_0"
        /*0030*/ 	.string	"-arch sm_100 -m 64 "



//--------------------- .note.nv.cuinfo           --------------------------
	.section	.note.nv.cuinfo,"",@"SHT_NOTE"
	.sectionflags	@"SHF_NOTE_NV_CUINFO"
        /*0018*/ 	.short	0x0002
        /*001a*/ 	.short	0x0064
        /*001c*/ 	.short	0x0082
	.zero		2


//--------------------- .nv.info                  --------------------------
	.section	.nv.info,"",@"SHT_CUDA_INFO"
	.align	4


	//----- nvinfo : EIATTR_REGCOUNT
	.align		4
        /*0000*/ 	.byte	0x04, 0x2f
        /*0002*/ 	.short	(.L_10 - .L_9)
	.align		4
.L_9:
        /*0004*/ 	.word	index@(_Z11fill_randomPfim)
        /*0008*/ 	.word	0x0000001f


	//----- nvinfo : EIATTR_FRAME_SIZE
	.align		4
.L_10:
        /*000c*/ 	.byte	0x04, 0x11
        /*000e*/ 	.short	(.L_12 - .L_11)
	.align		4
.L_11:
        /*0010*/ 	.word	index@($__internal_1_$__cuda_sm20_sqrt_rn_f32_slowpath)
        /*0014*/ 	.word	0x00000030


	//----- nvinfo : EIATTR_FRAME_SIZE
	.align		4
.L_12:
        /*0018*/ 	.byte	0x04, 0x11
        /*001a*/ 	.short	(.L_14 - .L_13)
	.align		4
.L_13:
        /*001c*/ 	.word	index@(_Z11fill_randomPfim)
        /*0020*/ 	.word	0x00000030


	//----- nvinfo : EIATTR_REGCOUNT
	.align		4
.L_14:
        /*0024*/ 	.byte	0x04, 0x2f
        /*0026*/ 	.short	(.L_16 - .L_15)
	.align		4
.L_15:
        /*0028*/ 	.word	index@(_Z15fill_random_f64Pdim)
        /*002c*/ 	.word	0x0000001f


	//----- nvinfo : EIATTR_FRAME_SIZE
	.align		4
.L_16:
        /*0030*/ 	.byte	0x04, 0x11
        /*0032*/ 	.short	(.L_18 - .L_17)
	.align		4
.L_17:
        /*0034*/ 	.word	index@($__internal_0_$__cuda_sm20_dsqrt_rn_f64_mediumpath_v1)
        /*0038*/ 	.word	0x00000030


	//----- nvinfo : EIATTR_FRAME_SIZE
	.align		4
.L_18:
        /*003c*/ 	.byte	0x04, 0x11
        /*003e*/ 	.short	(.L_20 - .L_19)
	.align		4
.L_19:
        /*0040*/ 	.word	index@(_Z15fill_random_f64Pdim)
        /*0044*/ 	.word	0x00000030


	//----- nvinfo : EIATTR_REGCOUNT
	.align		4
.L_20:
        /*0048*/ 	.byte	0x04, 0x2f
        /*004a*/ 	.short	(.L_22 - .L_21)
	.align		4
.L_21:
        /*004c*/ 	.word	index@(_Z4fillPffi)
        /*0050*/ 	.word	0x0000000a


	//----- nvinfo : EIATTR_FRAME_SIZE
	.align		4
.L_22:
        /*0054*/ 	.byte	0x04, 0x11
        /*0056*/ 	.short	(.L_24 - .L_23)
	.align		4
.L_23:
        /*0058*/ 	.word	index@(_Z4fillPffi)
        /*005c*/ 	.word	0x00000000


	//----- nvinfo : EIATTR_REGCOUNT
	.align		4
.L_24:
        /*0060*/ 	.byte	0x04, 0x2f
        /*0062*/ 	.short	(.L_26 - .L_25)
	.align		4
.L_25:
        /*0064*/ 	.word	index@(_Z8fill_f64Pddi)
        /*0068*/ 	.word	0x0000000a


	//----- nvinfo : EIATTR_FRAME_SIZE
	.align		4
.L_26:
        /*006c*/ 	.byte	0x04, 0x11
        /*006e*/ 	.short	(.L_28 - .L_27)
	.align		4
.L_27:
        /*0070*/ 	.word	index@(_Z8fill_f64Pddi)
        /*0074*/ 	.word	0x00000000


	//----- nvinfo : EIATTR_MIN_STACK_SIZE
	.align		4
.L_28:
        /*0078*/ 	.byte	0x04, 0x12
        /*007a*/ 	.short	(.L_30 - .L_29)
	.align		4
.L_29:
        /*007c*/ 	.word	index@(_Z8fill_f64Pddi)
        /*0080*/ 	.word	0x00000000


	//----- nvinfo : EIATTR_MIN_STACK_SIZE
	.align		4
.L_30:
        /*0084*/ 	.byte	0x04, 0x12
        /*0086*/ 	.short	(.L_32 - .L_31)
	.align		4
.L_31:
        /*0088*/ 	.word	index@(_Z4fillPffi)
        /*008c*/ 	.word	0x00000000


	//----- nvinfo : EIATTR_MIN_STACK_SIZE
	.align		4
.L_32:
        /*0090*/ 	.byte	0x04, 0x12
        /*0092*/ 	.short	(.L_34 - .L_33)
	.align		4
.L_33:
        /*0094*/ 	.word	index@(_Z15fill_random_f64Pdim)
        /*0098*/ 	.word	0x00000030


	//----- nvinfo : EIATTR_MIN_STACK_SIZE
	.align		4
.L_34:
        /*009c*/ 	.byte	0x04, 0x12
        /*009e*/ 	.short	(.L_36 - .L_35)
	.align		4
.L_35:
        /*00a0*/ 	.word	index@(_Z11fill_randomPfim)
        /*00a4*/ 	.word	0x00000030
.L_36:


//--------------------- .nv.compat                --------------------------
	.section	.nv.compat,"",@"SHT_CUDA_COMPAT_INFO"
	.align	4
        /*0000*/ 	.byte	0x02, 0x09, 0x00, 0x00, 0x02, 0x02, 0x01, 0x00, 0x02, 0x05, 0x05, 0x00, 0x03, 0x07, 0x01, 0x01
        /*0010*/ 	.byte	0x02, 0x03, 0x00, 0x00, 0x02, 0x06, 0x01, 0x00, 0x04, 0x0b, 0x08, 0x00, 0x01, 0x00, 0x00, 0x00
        /*0020*/ 	.byte	0x00, 0x00, 0x00, 0x00


//--------------------- .nv.info._Z8fill_f64Pddi  --------------------------
	.section	.nv.info._Z8fill_f64Pddi,"",@"SHT_CUDA_INFO"
	.sectionflags	@""
	.align	4


	//----- nvinfo : EIATTR_CUDA_API_VERSION
	.align		4
        /*0000*/ 	.byte	0x04, 0x37
        /*0002*/ 	.short	(.L_38 - .L_37)
.L_37:
        /*0004*/ 	.word	0x00000082


	//----- nvinfo : EIATTR_KPARAM_INFO
	.align		4
.L_38:
        /*0008*/ 	.byte	0x04, 0x17
        /*000a*/ 	.short	(.L_40 - .L_39)
.L_39:
        /*000c*/ 	.word	0x00000000
        /*0010*/ 	.short	0x0002
        /*0012*/ 	.short	0x0010
        /*0014*/ 	.byte	0x00, 0xf0, 0x11, 0x00


	//----- nvinfo : EIATTR_KPARAM_INFO
	.align		4
.L_40:
        /*0018*/ 	.byte	0x04, 0x17
        /*001a*/ 	.short	(.L_42 - .L_41)
.L_41:
        /*001c*/ 	.word	0x00000000
        /*0020*/ 	.short	0x0001
        /*0022*/ 	.short	0x0008
        /*0024*/ 	.byte	0x00, 0xf0, 0x21, 0x00


	//----- nvinfo : EIATTR_KPARAM_INFO
	.align		4
.L_42:
        /*0028*/ 	.byte	0x04, 0x17
        /*002a*/ 	.short	(.L_44 - .L_43)
.L_43:
        /*002c*/ 	.word	0x00000000
        /*0030*/ 	.short	0x0000
        /*0032*/ 	.short	0x0000
        /*0034*/ 	.byte	0x00, 0xf5, 0x21, 0x00


	//----- nvinfo : EIATTR_SPARSE_MMA_MASK
	.align		4
.L_44:
        /*0038*/ 	.byte	0x03, 0x50
        /*003a*/ 	.short	0x0000


	//----- nvinfo : EIATTR_MAXREG_COUNT
	.align		4
        /*003c*/ 	.byte	0x03, 0x1b
        /*003e*/ 	.short	0x00ff


	//----- nvinfo : EIATTR_MERCURY_ISA_VERSION
	.align		4
        /*0040*/ 	.byte	0x03, 0x5f
        /*0042*/ 	.short	0x0101


	//----- nvinfo : EIATTR_VRC_CTA_INIT_COUNT
	.align		4
        /*0044*/ 	.byte	0x02, 0x4a
	.zero		1
	.zero		1


	//----- nvinfo : EIATTR_EXIT_INSTR_OFFSETS
	.align		4
        /*0048*/ 	.byte	0x04, 0x1c
        /*004a*/ 	.short	(.L_46 - .L_45)


	//   ....[0]....
.L_45:
        /*004c*/ 	.word	0x00000070


	//   ....[1]....
        /*0050*/ 	.word	0x000000d0


	//----- nvinfo : EIATTR_CBANK_PARAM_SIZE
	.align		4
.L_46:
        /*0054*/ 	.byte	0x03, 0x19
        /*0056*/ 	.short	0x0014


	//----- nvinfo : EIATTR_PARAM_CBANK
	.align		4
        /*0058*/ 	.byte	0x04, 0x0a
        /*005a*/ 	.short	(.L_48 - .L_47)
	.align		4
.L_47:
        /*005c*/ 	.word	index@(.nv.constant0._Z8fill_f64Pddi)
        /*0060*/ 	.short	0x0380
        /*0062*/ 	.short	0x0014


	//----- nvinfo : EIATTR_SW_WAR
	.align		4
.L_48:
        /*0064*/ 	.byte	0x04, 0x36
        /*0066*/ 	.short	(.L_50 - .L_49)
.L_49:
        /*0068*/ 	.word	0x00000008
.L_50:


//--------------------- .nv.info._Z4fillPffi      --------------------------
	.section	.nv.info._Z4fillPffi,"",@"SHT_CUDA_INFO"
	.sectionflags	@""
	.align	4


	//----- nvinfo : EIATTR_CUDA_API_VERSION
	.align		4
        /*0000*/ 	.byte	0x04, 0x37
        /*0002*/ 	.short	(.L_52 - .L_51)
.L_51:
        /*0004*/ 	.word	0x00000082


	//----- nvinfo : EIATTR_KPARAM_INFO
	.align		4
.L_52:
        /*0008*/ 	.byte	0x04, 0x17
        /*000a*/ 	.short	(.L_54 - .L_53)
.L_53:
        /*000c*/ 	.word	0x00000000
        /*0010*/ 	.short	0x0002
        /*0012*/ 	.short	0x000c
        /*0014*/ 	.byte	0x00, 0xf0, 0x11, 0x00


	//----- nvinfo : EIATTR_KPARAM_INFO
	.align		4
.L_54:
        /*0018*/ 	.byte	0x04, 0x17
        /*001a*/ 	.short	(.L_56 - .L_55)
.L_55:
        /*001c*/ 	.word	0x00000000
        /*0020*/ 	.short	0x0001
        /*0022*/ 	.short	0x0008
        /*0024*/ 	.byte	0x00, 0xf0, 0x11, 0x00


	//----- nvinfo : EIATTR_KPARAM_INFO
	.align		4
.L_56:
        /*0028*/ 	.byte	0x04, 0x17
        /*002a*/ 	.short	(.L_58 - .L_57)
.L_57:
        /*002c*/ 	.word	0x00000000
        /*0030*/ 	.short	0x0000
        /*0032*/ 	.short	0x0000
        /*0034*/ 	.byte	0x00, 0xf5, 0x21, 0x00


	//----- nvinfo : EIATTR_SPARSE_MMA_MASK
	.align		4
.L_58:
        /*0038*/ 	.byte	0x03, 0x50
        /*003a*/ 	.short	0x0000


	//----- nvinfo : EIATTR_MAXREG_COUNT
	.align		4
        /*003c*/ 	.byte	0x03, 0x1b
        /*003e*/ 	.short	0x00ff


	//----- nvinfo : EIATTR_MERCURY_ISA_VERSION
	.align		4
        /*0040*/ 	.byte	0x03, 0x5f
        /*0042*/ 	.short	0x0101


	//----- nvinfo : EIATTR_VRC_CTA_INIT_COUNT
	.align		4
        /*0044*/ 	.byte	0x02, 0x4a
	.zero		1
	.zero		1


	//----- nvinfo : EIATTR_EXIT_INSTR_OFFSETS
	.align		4
        /*0048*/ 	.byte	0x04, 0x1c
        /*004a*/ 	.short	(.L_60 - .L_59)


	//   ....[0]....
.L_59:
        /*004c*/ 	.word	0x00000070


	//   ....[1]....
        /*0050*/ 	.word	0x000000d0


	//----- nvinfo : EIATTR_CBANK_PARAM_SIZE
	.align		4
.L_60:
        /*0054*/ 	.byte	0x03, 0x19
        /*0056*/ 	.short	0x0010


	//----- nvinfo : EIATTR_PARAM_CBANK
	.align		4
        /*0058*/ 	.byte	0x04, 0x0a
        /*005a*/ 	.short	(.L_62 - .L_61)
	.align		4
.L_61:
        /*005c*/ 	.word	index@(.nv.constant0._Z4fillPffi)
        /*0060*/ 	.short	0x0380
        /*0062*/ 	.short	0x0010


	//----- nvinfo : EIATTR_SW_WAR
	.align		4
.L_62:
        /*0064*/ 	.byte	0x04, 0x36
        /*0066*/ 	.short	(.L_64 - .L_63)
.L_63:
        /*0068*/ 	.word	0x00000008
.L_64:


//--------------------- .nv.info._Z15fill_random_f64Pdim --------------------------
	.section	.nv.info._Z15fill_random_f64Pdim,"",@"SHT_CUDA_INFO"
	.sectionflags	@""
	.align	4


	//----- nvinfo : EIATTR_CUDA_API_VERSION
	.align		4
        /*0000*/ 	.byte	0x04, 0x37
        /*0002*/ 	.short	(.L_66 - .L_65)
.L_65:
        /*0004*/ 	.word	0x00000082


	//----- nvinfo : EIATTR_KPARAM_INFO
	.align		4
.L_66:
        /*0008*/ 	.byte	0x04, 0x17
        /*000a*/ 	.short	(.L_68 - .L_67)
.L_67:
        /*000c*/ 	.word	0x00000000
        /*0010*/ 	.short	0x0002
        /*0012*/ 	.short	0x0010
        /*0014*/ 	.byte	0x00, 0xf0, 0x21, 0x00


	//----- nvinfo : EIATTR_KPARAM_INFO
	.align		4
.L_68:
        /*0018*/ 	.byte	0x04, 0x17
        /*001a*/ 	.short	(.L_70 - .L_69)
.L_69:
        /*001c*/ 	.word	0x00000000
        /*0020*/ 	.short	0x0001
        /*0022*/ 	.short	0x0008
        /*0024*/ 	.byte	0x00, 0xf0, 0x11, 0x00


	//----- nvinfo : EIATTR_KPARAM_INFO
	.align		4
.L_70:
        /*0028*/ 	.byte	0x04, 0x17
        /*002a*/ 	.short	(.L_72 - .L_71)
.L_71:
        /*002c*/ 	.word	0x00000000
        /*0030*/ 	.short	0x0000
        /*0032*/ 	.short	0x0000
        /*0034*/ 	.byte	0x00, 0xf5, 0x21, 0x00


	//----- nvinfo : EIATTR_SPARSE_MMA_MASK
	.align		4
.L_72:
        /*0038*/ 	.byte	0x03, 0x50
        /*003a*/ 	.short	0x0000


	//----- nvinfo : EIATTR_MAXREG_COUNT
	.align		4
        /*003c*/ 	.byte	0x03, 0x1b
        /*003e*/ 	.short	0x00ff


	//----- nvinfo : EIATTR_MERCURY_ISA_VERSION
	.align		4
        /*0040*/ 	.byte	0x03, 0x5f
        /*0042*/ 	.short	0x0101


	//----- nvinfo : EIATTR_VRC_CTA_INIT_COUNT
	.align		4
        /*0044*/ 	.byte	0x02, 0x4a
	.zero		1
	.zero		1


	//----- nvinfo : EIATTR_EXIT_INSTR_OFFSETS
	.align		4
        /*0048*/ 	.byte	0x04, 0x1c
        /*004a*/ 	.short	(.L_74 - .L_73)


	//   ....[0]....
.L_73:
        /*004c*/ 	.word	0x00000080


	//   ....[1]....
        /*0050*/ 	.word	0x00003500


	//----- nvinfo : EIATTR_CRS_STACK_SIZE
	.align		4
.L_74:
        /*0054*/ 	.byte	0x04, 0x1e
        /*0056*/ 	.short	(.L_76 - .L_75)
.L_75:
        /*0058*/ 	.word	0x00000000


	//----- nvinfo : EIATTR_CBANK_PARAM_SIZE
	.align		4
.L_76:
        /*005c*/ 	.byte	0x03, 0x19
        /*005e*/ 	.short	0x0018


	//----- nvinfo : EIATTR_PARAM_CBANK
	.align		4
        /*0060*/ 	.byte	0x04, 0x0a
        /*0062*/ 	.short	(.L_78 - .L_77)
	.align		4
.L_77:
        /*0064*/ 	.word	index@(.nv.constant0._Z15fill_random_f64Pdim)
        /*0068*/ 	.short	0x0380
        /*006a*/ 	.short	0x0018


	//----- nvinfo : EIATTR_SW_WAR
	.align		4
.L_78:
        /*006c*/ 	.byte	0x04, 0x36
        /*006e*/ 	.short	(.L_80 - .L_79)
.L_79:
        /*0070*/ 	.word	0x00000008
.L_80:


//--------------------- .nv.info._Z11fill_randomPfim --------------------------
	.section	.nv.info._Z11fill_randomPfim,"",@"SHT_CUDA_INFO"
	.sectionflags	@""
	.align	4


	//----- nvinfo : EIATTR_CUDA_API_VERSION
	.align		4
        /*0000*/ 	.byte	0x04, 0x37
        /*0002*/ 	.short	(.L_82 - .L_81)
.L_81:
        /*0004*/ 	.word	0x00000082


	//----- nvinfo : EIATTR_KPARAM_INFO
	.align		4
.L_82:
        /*0008*/ 	.byte	0x04, 0x17
        /*000a*/ 	.short	(.L_84 - .L_83)
.L_83:
        /*000c*/ 	.word	0x00000000
        /*0010*/ 	.short	0x0002
        /*0012*/ 	.short	0x0010
        /*0014*/ 	.byte	0x00, 0xf0, 0x21, 0x00


	//----- nvinfo : EIATTR_KPARAM_INFO
	.align		4
.L_84:
        /*0018*/ 	.byte	0x04, 0x17
        /*001a*/ 	.short	(.L_86 - .L_85)
.L_85:
        /*001c*/ 	.word	0x00000000
        /*0020*/ 	.short	0x0001
        /*0022*/ 	.short	0x0008
        /*0024*/ 	.byte	0x00, 0xf0, 0x11, 0x00


	//----- nvinfo : EIATTR_KPARAM_INFO
	.align		4
.L_86:
        /*0028*/ 	.byte	0x04, 0x17
        /*002a*/ 	.short	(.L_88 - .L_87)
.L_87:
        /*002c*/ 	.word	0x00000000
        /*0030*/ 	.short	0x0000
        /*0032*/ 	.short	0x0000
        /*0034*/ 	.byte	0x00, 0xf5, 0x21, 0x00


	//----- nvinfo : EIATTR_SPARSE_MMA_MASK
	.align		4
.L_88:
        /*0038*/ 	.byte	0x03, 0x50
        /*003a*/ 	.short	0x0000


	//----- nvinfo : EIATTR_MAXREG_COUNT
	.align		4
        /*003c*/ 	.byte	0x03, 0x1b
        /*003e*/ 	.short	0x00ff


	//----- nvinfo : EIATTR_MERCURY_ISA_VERSION
	.align		4
        /*0040*/ 	.byte	0x03, 0x5f
        /*0042*/ 	.short	0x0101


	//----- nvinfo : EIATTR_VRC_CTA_INIT_COUNT
	.align		4
        /*0044*/ 	.byte	0x02, 0x4a
	.zero		1
	.zero		1


	//----- nvinfo : EIATTR_EXIT_INSTR_OFFSETS
	.align		4
        /*0048*/ 	.byte	0x04, 0x1c
        /*004a*/ 	.short	(.L_90 - .L_89)


	//   ....[0]....
.L_89:
        /*004c*/ 	.word	0x00000080


	//   ....[1]....
        /*0050*/ 	.word	0x00002b90


	//----- nvinfo : EIATTR_CRS_STACK_SIZE
	.align		4
.L_90:
        /*0054*/ 	.byte	0x04, 0x1e
        /*0056*/ 	.short	(.L_92 - .L_91)
.L_91:
        /*0058*/ 	.word	0x00000000


	//----- nvinfo : EIATTR_CBANK_PARAM_SIZE
	.align		4
.L_92:
        /*005c*/ 	.byte	0x03, 0x19
        /*005e*/ 	.short	0x0018


	//----- nvinfo : EIATTR_PARAM_CBANK
	.align		4
        /*0060*/ 	.byte	0x04, 0x0a
        /*0062*/ 	.short	(.L_94 - .L_93)
	.align		4
.L_93:
        /*0064*/ 	.word	index@(.nv.constant0._Z11fill_randomPfim)
        /*0068*/ 	.short	0x0380
        /*006a*/ 	.short	0x0018


	//----- nvinfo : EIATTR_SW_WAR
	.align		4
.L_94:
        /*006c*/ 	.byte	0x04, 0x36
        /*006e*/ 	.short	(.L_96 - .L_95)
.L_95:
        /*0070*/ 	.word	0x00000008
.L_96:


//--------------------- .nv.callgraph             --------------------------
	.section	.nv.callgraph,"",@"SHT_CUDA_CALLGRAPH"
	.align	4
	.sectionentsize	8
	.align		4
        /*0000*/ 	.word	0x00000000
	.align		4
        /*0004*/ 	.word	0xffffffff
	.align		4
        /*0008*/ 	.word	0x00000000
	.align		4
        /*000c*/ 	.word	0xfffffffe
	.align		4
        /*0010*/ 	.word	0x00000000
	.align		4
        /*0014*/ 	.word	0xfffffffd
	.align		4
        /*0018*/ 	.word	0x00000000
	.align		4
        /*001c*/ 	.word	0xfffffffc


//--------------------- .nv.constant4             --------------------------
	.section	.nv.constant4,"a",@progbits
	.align	8
	.align		8
.nv.constant4:
        /*0000*/ 	.dword	precalc_xorwow_matrix
	.align		8
        /*0008*/ 	.dword	precalc_xorwow_offset_matrix
	.align		8
        /*0010*/ 	.dword	mrg32k3aM1
	.align		8
        /*0018*/ 	.dword	mrg32k3aM2
	.align		8
        /*0020*/ 	.dword	mrg32k3aM1SubSeq
	.align		8
        /*0028*/ 	.dword	mrg32k3aM2SubSeq
	.align		8
        /*0030*/ 	.dword	mrg32k3aM1Seq
	.align		8
        /*0038*/ 	.dword	mrg32k3aM2Seq


//--------------------- .nv.constant3             --------------------------
	.section	.nv.constant3,"a",@progbits
	.align	8
.nv.constant3:
	.type		__cr_lgamma_table,@object
	.size		__cr_lgamma_table,(.L_8 - __cr_lgamma_table)
__cr_lgamma_table:
        /*0000*/ 	.byte	0x00, 0x00, 0x00, 0x00, 0x00, 0x00, 0x00, 0x00, 0x00, 0x00, 0x00, 0x00, 0x00, 0x00, 0x00, 0x00
        /*0010*/ 	.byte	0xef, 0x39, 0xfa, 0xfe, 0x42, 0x2e, 0xe6, 0x3f, 0x02, 0x20, 0x2a, 0xfa, 0x0b, 0xab, 0xfc, 0x3f
        /*0020*/ 	.byte	0xf9, 0x2c, 0x92, 0x7c, 0xa7, 0x6c, 0x09, 0x40, 0xc9, 0x79, 0x44, 0x3c, 0x64, 0x26, 0x13, 0x40
        /*0030*/ 	.byte	0xca, 0x01, 0xcf, 0x3a, 0x27, 0x51, 0x1a, 0x40, 0x30, 0xcc, 0x2d, 0xf3, 0xe1, 0x0c, 0x21, 0x40
        /*0040*/ 	.byte	0x0d, 0xb7, 0xfc, 0x82, 0x8e, 0x35, 0x25, 0x40
.L_8:


//--------------------- .text._Z8fill_f64Pddi     --------------------------
	.section	.text._Z8fill_f64Pddi,"ax",@progbits
	.align	128
        .global         _Z8fill_f64Pddi
        .type           _Z8fill_f64Pddi,@function
        .size           _Z8fill_f64Pddi,(.L_x_41 - _Z8fill_f64Pddi)
        .other          _Z8fill_f64Pddi,@"STO_CUDA_ENTRY STV_DEFAULT"
_Z8fill_f64Pddi:
.text._Z8fill_f64Pddi:
[----:B------:R-:W-:Y:S01]  /*0000*/  LDC R1, c[0x0][0x37c] ;  /* 0x0000df00ff017b82 */ /* 0x000fe20000000800 */
[----:B------:R-:W0:Y:S07]  /*0010*/  S2R R0, SR_TID.X ;  /* 0x0000000000007919 */ /* 0x000e2e0000002100 */
[----:B------:R-:W0:Y:S01]  /*0020*/  S2UR UR4, SR_CTAID.X ;  /* 0x00000000000479c3 */ /* 0x000e220000002500 */
[----:B------:R-:W1:Y:S07]  /*0030*/  LDCU UR5, c[0x0][0x390] ;  /* 0x00007200ff0577ac */ /* 0x000e6e0008000800 */
[----:B------:R-:W0:Y:S02]  /*0040*/  LDC R7, c[0x0][0x360] ;  /* 0x0000d800ff077b82 */ /* 0x000e240000000800 */
[----:B0-----:R-:W-:-:S05]  /*0050*/  IMAD R7, R7, UR4, R0 ;  /* 0x0000000407077c24 */ /* 0x001fca000f8e0200 */
[----:B-1----:R-:W-:-:S13]  /*0060*/  ISETP.GE.AND P0, PT, R7, UR5, PT ;  /* 0x0000000507007c0c */ /* 0x002fda000bf06270 */
[----:B------:R-:W-:Y:S05]  /*0070*/  @P0 EXIT ;  /* 0x000000000000094d */ /* 0x000fea0003800000 */
[----:B------:R-:W0:Y:S01]  /*0080*/  LDC.64 R2, c[0x0][0x380] ;  /* 0x0000e000ff027b82 */ /* 0x000e220000000a00 */
[----:B------:R-:W1:Y:S07]  /*0090*/  LDCU.64 UR4, c[0x0][0x358] ;  /* 0x00006b00ff0477ac */ /* 0x000e6e0008000a00 */
[----:B------:R-:W1:Y:S01]  /*00a0*/  LDC.64 R4, c[0x0][0x388] ;  /* 0x0000e200ff047b82 */ /* 0x000e620000000a00 */
[----:B0-----:R-:W-:-:S05]  /*00b0*/  IMAD.WIDE R2, R7, 0x8, R2 ;  /* 0x0000000807027825 */ /* 0x001fca00078e0202 */
[----:B-1----:R-:W-:Y:S01]  /*00c0*/  STG.E.64 desc[UR4][R2.64], R4 ;  /* 0x0000000402007986 */ /* 0x002fe2000c101b04 */
[----:B------:R-:W-:Y:S05]  /*00d0*/  EXIT ;  /* 0x000000000000794d */ /* 0x000fea0003800000 */
.L_x_0:
[----:B------:R-:W-:-:S00]  /*00e0*/  BRA `(.L_x_0) ;  /* 0xfffffffc00fc7947 */ /* 0x000fc0000383ffff */
[----:B------:R-:W-:-:S00]  /*00f0*/  NOP ;  /* 0x0000000000007918 */ /* 0x000fc00000000000 */
        /* <DEDUP_REMOVED lines=8> */
.L_x_41:


//--------------------- .text._Z4fillPffi         --------------------------
	.section	.text._Z4fillPffi,"ax",@progbits
	.align	128
        .global         _Z4fillPffi
        .type           _Z4fillPffi,@function
        .size           _Z4fillPffi,(.L_x_42 - _Z4fillPffi)
        .other          _Z4fillPffi,@"STO_CUDA_ENTRY STV_DEFAULT"
_Z4fillPffi:
.text._Z4fillPffi:
        /* <DEDUP_REMOVED lines=10> */
[----:B------:R-:W1:Y:S01]  /*00a0*/  LDC R7, c[0x0][0x388] ;  /* 0x0000e200ff077b82 */ /* 0x000e620000000800 */
[----:B0-----:R-:W-:-:S05]  /*00b0*/  IMAD.WIDE R2, R5, 0x4, R2 ;  /* 0x0000000405027825 */ /* 0x001fca00078e0202 */
[----:B-1----:R-:W-:Y:S01]  /*00c0*/  STG.E desc[UR4][R2.64], R7 ;  /* 0x0000000702007986 */ /* 0x002fe2000c101904 */
[----:B------:R-:W-:Y:S05]  /*00d0*/  EXIT ;  /* 0x000000000000794d */ /* 0x000fea0003800000 */
.L_x_1:
        /* <DEDUP_REMOVED lines=10> */
.L_x_42:


//--------------------- .text._Z15fill_random_f64Pdim --------------------------
	.section	.text._Z15fill_random_f64Pdim,"ax",@progbits
	.align	128
        .global         _Z15fill_random_f64Pdim
        .type           _Z15fill_random_f64Pdim,@function
        .size           _Z15fill_random_f64Pdim,(.L_x_39 - _Z15fill_random_f64Pdim)
        .other          _Z15fill_random_f64Pdim,@"STO_CUDA_ENTRY STV_DEFAULT"
_Z15fill_random_f64Pdim:
.text._Z15fill_random_f64Pdim:
[----:B------:R-:W0:Y:S01]  /*0000*/  LDC R1, c[0x0][0x37c] ;  /* 0x0000df00ff017b82 */ /* 0x000e220000000800 */
[----:B------:R-:W1:Y:S07]  /*0010*/  S2R R3, SR_TID.X ;  /* 0x0000000000037919 */ /* 0x000e6e0000002100 */
[----:B------:R-:W1:Y:S01]  /*0020*/  S2UR UR4, SR_CTAID.X ;  /* 0x00000000000479c3 */ /* 0x000e620000002500 */
[----:B------:R-:W2:Y:S01]  /*0030*/  LDCU UR5, c[0x0][0x388] ;  /* 0x00007100ff0577ac */ /* 0x000ea20008000800 */
[----:B0-----:R-:W-:-:S06]  /*0040*/  VIADD R1, R1, 0xffffffd0 ;  /* 0xffffffd001017836 */ /* 0x001fcc0000000000 */
[----:B------:R-:W1:Y:S02]  /*0050*/  LDC R8, c[0x0][0x360] ;  /* 0x0000d800ff087b82 */ /* 0x000e640000000800 */
[----:B-1----:R-:W-:-:S05]  /*0060*/  IMAD R8, R8, UR4, R3 ;  /* 0x0000000408087c24 */ /* 0x002fca000f8e0203 */
[----:B--2---:R-:W-:-:S13]  /*0070*/  ISETP.GE.AND P0, PT, R8, UR5, PT ;  /* 0x0000000508007c0c */ /* 0x004fda000bf06270 */
[----:B------:R-:W-:Y:S05]  /*0080*/  @P0 EXIT ;  /* 0x000000000000094d */ /* 0x000fea0003800000 */
[----:B------:R-:W0:Y:S01]  /*0090*/  LDC.64 R2, c[0x0][0x390] ;  /* 0x0000e400ff027b82 */ /* 0x000e220000000a00 */
[----:B------:R-:W-:Y:S01]  /*00a0*/  ISETP.NE.AND P0, PT, R8, RZ, PT ;  /* 0x000000ff0800720c */ /* 0x000fe20003f05270 */
[----:B------:R-:W1:Y:S01]  /*00b0*/  LDCU.64 UR6, c[0x0][0x358] ;  /* 0x00006b00ff0677ac */ /* 0x000e620008000a00 */
[----:B------:R-:W-:Y:S01]  /*00c0*/  BSSY.RECONVERGENT B0, `(.L_x_2) ;  /* 0x0000262000007945 */ /* 0x000fe20003800200 */
[----:B0-----:R-:W-:Y:S02]  /*00d0*/  LOP3.LUT R0, R2, 0xaad26b49, RZ, 0x3c, !PT ;  /* 0xaad26b4902007812 */ /* 0x001fe400078e3cff */
[----:B------:R-:W-:-:S03]  /*00e0*/  LOP3.LUT R2, R3, 0xf7dcefdd, RZ, 0x3c, !PT ;  /* 0xf7dcefdd03027812 */ /* 0x000fc600078e3cff */
[----:B------:R-:W-:Y:S02]  /*00f0*/  IMAD R0, R0, 0x4182bed5, RZ ;  /* 0x4182bed500007824 */ /* 0x000fe400078e02ff */
[----:B------:R-:W-:Y:S02]  /*0100*/  IMAD R5, R2, -0x658354e5, RZ ;  /* 0x9a7cab1b02057824 */ /* 0x000fe400078e02ff */
[C---:B------:R-:W-:Y:S01]  /*0110*/  VIADD R7, R0.reuse, 0x583f19 ;  /* 0x00583f1900077836 */ /* 0x040fe20000000000 */
[C---:B------:R-:W-:Y:S01]  /*0120*/  LOP3.LUT R2, R0.reuse, 0x159a55e5, RZ, 0x3c, !PT ;  /* 0x159a55e500027812 */ /* 0x040fe200078e3cff */
[C---:B------:R-:W-:Y:S01]  /*0130*/  VIADD R3, R5.reuse, 0x1f123bb5 ;  /* 0x1f123bb505037836 */ /* 0x040fe20000000000 */
[C---:B------:R-:W-:Y:S02]  /*0140*/  IADD3 R4, PT, PT, R0.reuse, 0x64f0c9, R5 ;  /* 0x0064f0c900047810 */ /* 0x040fe40007ffe005 */
[----:B------:R-:W-:Y:S01]  /*0150*/  LOP3.LUT R6, R5, 0x5491333, RZ, 0x3c, !PT ;  /* 0x0549133305067812 */ /* 0x000fe200078e3cff */
[----:B------:R-:W-:Y:S01]  /*0160*/  VIADD R5, R0, 0x75bcd15 ;  /* 0x075bcd1500057836 */ /* 0x000fe20000000000 */
[----:B------:R0:W-:Y:S01]  /*0170*/  STL.64 [R1+0x8], R2 ;  /* 0x0000080201007387 */ /* 0x0001e20000100a00 */
[----:B------:R-:W-:-:S03]  /*0180*/  SHF.R.S32.HI R0, RZ, 0x1f, R8 ;  /* 0x0000001fff007819 */ /* 0x000fc60000011408 */
[----:B------:R0:W-:Y:S04]  /*0190*/  STL.64 [R1], R4 ;  /* 0x0000000401007387 */ /* 0x0001e80000100a00 */
[----:B------:R0:W-:Y:S01]  /*01a0*/  STL.64 [R1+0x10], R6 ;  /* 0x0000100601007387 */ /* 0x0001e20000100a00 */
[----:B-1----:R-:W-:Y:S05]  /*01b0*/  @!P0 BRA `(.L_x_3) ;  /* 0x0000002400488947 */ /* 0x002fea0003800000 */
[----:B------:R-:W-:Y:S02]  /*01c0*/  IMAD.MOV.U32 R15, RZ, RZ, R0 ;  /* 0x000000ffff0f7224 */ /* 0x000fe400078e0000 */
[----:B------:R-:W-:Y:S02]  /*01d0*/  IMAD.MOV.U32 R9, RZ, RZ, RZ ;  /* 0x000000ffff097224 */ /* 0x000fe400078e00ff */
[----:B0-----:R-:W-:-:S07]  /*01e0*/  IMAD.MOV.U32 R4, RZ, RZ, R8 ;  /* 0x000000ffff047224 */ /* 0x001fce00078e0008 */
.L_x_12:
[----:B------:R-:W-:Y:S01]  /*01f0*/  LOP3.LUT R0, R4, 0x3, RZ, 0xc0, !PT ;  /* 0x0000000304007812 */ /* 0x000fe200078ec0ff */
[----:B------:R-:W-:Y:S03]  /*0200*/  BSSY.RECONVERGENT B1, `(.L_x_4) ;  /* 0x0000247000017945 */ /* 0x000fe60003800200 */
[----:B------:R-:W-:-:S04]  /*0210*/  ISETP.NE.U32.AND P0, PT, R0, RZ, PT ;  /* 0x000000ff0000720c */ /* 0x000fc80003f05070 */
[----:B------:R-:W-:-:S13]  /*0220*/  ISETP.NE.AND.EX P0, PT, RZ, RZ, PT, P0 ;  /* 0x000000ffff00720c */ /* 0x000fda0003f05300 */
[----:B0-----:R-:W-:Y:S05]  /*0230*/  @!P0 BRA `(.L_x_5) ;  /* 0x00000024000c8947 */ /* 0x001fea0003800000 */
[----:B------:R-:W0:Y:S01]  /*0240*/  LDC.64 R10, c[0x4][RZ] ;  /* 0x01000000ff0a7b82 */ /* 0x000e220000000a00 */
[----:B------:R-:W-:Y:S01]  /*0250*/  IMAD.MOV.U32 R0, RZ, RZ, RZ ;  /* 0x000000ffff007224 */ /* 0x000fe200078e00ff */
[----:B------:R-:W-:Y:S02]  /*0260*/  CS2R R6, SRZ ;  /* 0x0000000000067805 */ /* 0x000fe4000001ff00 */
[----:B------:R-:W-:Y:S01]  /*0270*/  CS2R R2, SRZ ;  /* 0x0000000000027805 */ /* 0x000fe2000001ff00 */
[----:B------:R-:W-:Y:S02]  /*0280*/  IMAD.MOV.U32 R5, RZ, RZ, RZ ;  /* 0x000000ffff057224 */ /* 0x000fe400078e00ff */
[----:B0-----:R-:W-:-:S07]  /*0290*/  IMAD.WIDE.U32 R10, R9, 0xc80, R10 ;  /* 0x00000c80090a7825 */ /* 0x001fce00078e000a */
.L_x_7:
[----:B------:R-:W-:-:S06]  /*02a0*/  IMAD R14, R0, 0x4, R1 ;  /* 0x00000004000e7824 */ /* 0x000fcc00078e0201 */
[----:B------:R-:W5:Y:S01]  /*02b0*/  LDL R14, [R14+0x4] ;  /* 0x000004000e0e7983 */ /* 0x000f620000100800 */
[----:B------:R-:W-:-:S05]  /*02c0*/  UMOV UR4, URZ ;  /* 0x000000ff00047c82 */ /* 0x000fca0008000000 */
.L_x_6:
[----:B-----5:R-:W-:Y:S01]  /*02d0*/  SHF.R.U32.HI R22, RZ, UR4, R14 ;  /* 0x00000004ff167c19 */ /* 0x020fe2000801160e */
[----:B------:R-:W-:-:S03]  /*02e0*/  IMAD.SHL.U32 R12, R0, 0x20, RZ ;  /* 0x00000020000c7824 */ /* 0x000fc600078e00ff */
[----:B------:R-:W-:Y:S01]  /*02f0*/  LOP3.LUT R13, R22, 0x1, RZ, 0xc0, !PT ;  /* 0x00000001160d7812 */ /* 0x000fe200078ec0ff */
[----:B------:R-:W-:-:S03]  /*0300*/  VIADD R12, R12, UR4 ;  /* 0x000000040c0c7c36 */ /* 0x000fc60008000000 */
[----:B------:R-:W-:Y:S01]  /*0310*/  ISETP.NE.U32.AND P0, PT, R13, 0x1, PT ;  /* 0x000000010d00780c */ /* 0x000fe20003f05070 */
[----:B------:R-:W-:-:S03]  /*0320*/  IMAD R13, R12, 0x5, RZ ;  /* 0x000000050c0d7824 */ /* 0x000fc600078e02ff */
[----:B------:R-:W-:Y:S01]  /*0330*/  R2P PR, R22, 0x7e ;  /* 0x0000007e16007804 */ /* 0x000fe20000000000 */
[----:B------:R-:W-:-:S08]  /*0340*/  IMAD.WIDE.U32 R12, R13, 0x4, R10 ;  /* 0x000000040d0c7825 */ /* 0x000fd000078e000a */
[----:B------:R-:W2:Y:S04]  /*0350*/  @!P0 LDG.E R16, desc[UR6][R12.64+0x10] ;  /* 0x000010060c108981 */ /* 0x000ea8000c1e1900 */
[----:B------:R-:W3:Y:S04]  /*0360*/  @P1 LDG.E R18, desc[UR6][R12.64+0x24] ;  /* 0x000024060c121981 */ /* 0x000ee8000c1e1900 */
[----:B------:R-:W4:Y:S04]  /*0370*/  @P2 LDG.E R20, desc[UR6][R12.64+0x38] ;  /* 0x000038060c142981 */ /* 0x000f28000c1e1900 */
[----:B------:R-:W4:Y:S04]  /*0380*/  @P3 LDG.E R24, desc[UR6][R12.64+0x4c] ;  /* 0x00004c060c183981 */ /* 0x000f28000c1e1900 */
[----:B------:R-:W4:Y:S04]  /*0390*/  @P4 LDG.E R26, desc[UR6][R12.64+0x60] ;  /* 0x000060060c1a4981 */ /* 0x000f28000c1e1900 */
[----:B------:R-:W4:Y:S04]  /*03a0*/  @!P0 LDG.E R17, desc[UR6][R12.64+0x4] ;  /* 0x000004060c118981 */ /* 0x000f28000c1e1900 */
[----:B------:R-:W4:Y:S04]  /*03b0*/  @!P0 LDG.E R19, desc[UR6][R12.64+0xc] ;  /* 0x00000c060c138981 */ /* 0x000f28000c1e1900 */
[----:B------:R-:W4:Y:S04]  /*03c0*/  @P1 LDG.E R21, desc[UR6][R12.64+0x18] ;  /* 0x000018060c151981 */ /* 0x000f28000c1e1900 */
[----:B------:R-:W4:Y:S04]  /*03d0*/  @P3 LDG.E R23, desc[UR6][R12.64+0x40] ;  /* 0x000040060c173981 */ /* 0x000f28000c1e1900 */
[----:B------:R-:W4:Y:S04]  /*03e0*/  @P5 LDG.E R25, desc[UR6][R12.64+0x70] ;  /* 0x000070060c195981 */ /* 0x000f28000c1e1900 */
[----:B------:R-:W4:Y:S01]  /*03f0*/  @P6 LDG.E R28, desc[UR6][R12.64+0x88] ;  /* 0x000088060c1c6981 */ /* 0x000f22000c1e1900 */
[----:B--2---:R-:W-:-:S03]  /*0400*/  @!P0 LOP3.LUT R7, R7, R16, RZ, 0x3c, !PT ;  /* 0x0000001007078212 */ /* 0x004fc600078e3cff */
[----:B------:R-:W2:Y:S01]  /*0410*/  @!P0 LDG.E R16, desc[UR6][R12.64] ;  /* 0x000000060c108981 */ /* 0x000ea2000c1e1900 */
[----:B---3--:R-:W-:-:S03]  /*0420*/  @P1 LOP3.LUT R7, R7, R18, RZ, 0x3c, !PT ;  /* 0x0000001207071212 */ /* 0x008fc600078e3cff */
[----:B------:R-:W3:Y:S01]  /*0430*/  @!P0 LDG.E R18, desc[UR6][R12.64+0x8] ;  /* 0x000008060c128981 */ /* 0x000ee2000c1e1900 */
[----:B----4-:R-:W-:-:S03]  /*0440*/  @P2 LOP3.LUT R7, R7, R20, RZ, 0x3c, !PT ;  /* 0x0000001407072212 */ /* 0x010fc600078e3cff */
[----:B------:R-:W4:Y:S01]  /*0450*/  @P1 LDG.E R20, desc[UR6][R12.64+0x14] ;  /* 0x000014060c141981 */ /* 0x000f22000c1e1900 */
[----:B------:R-:W-:-:S03]  /*0460*/  @P3 LOP3.LUT R7, R7, R24, RZ, 0x3c, !PT ;  /* 0x0000001807073212 */ /* 0x000fc600078e3cff */
[----:B------:R-:W4:Y:S01]  /*0470*/  @P5 LDG.E R24, desc[UR6][R12.64+0x74] ;  /* 0x000074060c185981 */ /* 0x000f22000c1e1900 */
[----:B------:R-:W-:-:S03]  /*0480*/  @P4 LOP3.LUT R7, R7, R26, RZ, 0x3c, !PT ;  /* 0x0000001a07074212 */ /* 0x000fc600078e3cff */
[----:B------:R-:W4:Y:S01]  /*0490*/  @P3 LDG.E R26, desc[UR6][R12.64+0x44] ;  /* 0x000044060c1a3981 */ /* 0x000f22000c1e1900 */
[----:B------:R-:W-:-:S03]  /*04a0*/  @!P0 LOP3.LUT R2, R2, R17, RZ, 0x3c, !PT ;  /* 0x0000001102028212 */ /* 0x000fc600078e3cff */
[----:B------:R-:W4:Y:S01]  /*04b0*/  @P1 LDG.E R17, desc[UR6][R12.64+0x20] ;  /* 0x000020060c111981 */ /* 0x000f22000c1e1900 */
[----:B------:R-:W-:-:S03]  /*04c0*/  @!P0 LOP3.LUT R6, R6, R19, RZ, 0x3c, !PT ;  /* 0x0000001306068212 */ /* 0x000fc600078e3cff */
[----:B------:R-:W4:Y:S01]  /*04d0*/  @P2 LDG.E R19, desc[UR6][R12.64+0x2c] ;  /* 0x00002c060c132981 */ /* 0x000f22000c1e1900 */
[----:B------:R-:W-:-:S03]  /*04e0*/  @P1 LOP3.LUT R2, R2, R21, RZ, 0x3c, !PT ;  /* 0x0000001502021212 */ /* 0x000fc600078e3cff */
[----:B------:R-:W4:Y:S01]  /*04f0*/  @P2 LDG.E R21, desc[UR6][R12.64+0x34] ;  /* 0x000034060c152981 */ /* 0x000f22000c1e1900 */
[----:B--2---:R-:W-:-:S03]  /*0500*/  @!P0 LOP3.LUT R5, R5, R16, RZ, 0x3c, !PT ;  /* 0x0000001005058212 */ /* 0x004fc600078e3cff */
[----:B------:R-:W2:Y:S01]  /*0510*/  @P1 LDG.E R16, desc[UR6][R12.64+0x1c] ;  /* 0x00001c060c101981 */ /* 0x000ea2000c1e1900 */
[----:B---3--:R-:W-:-:S03]  /*0520*/  @!P0 LOP3.LUT R3, R3, R18, RZ, 0x3c, !PT ;  /* 0x0000001203038212 */ /* 0x008fc600078e3cff */
[----:B------:R-:W3:Y:S01]  /*0530*/  @P2 LDG.E R18, desc[UR6][R12.64+0x28] ;  /* 0x000028060c122981 */ /* 0x000ee2000c1e1900 */
[----:B----4-:R-:W-:-:S03]  /*0540*/  @P1 LOP3.LUT R5, R5, R20, RZ, 0x3c, !PT ;  /* 0x0000001405051212 */ /* 0x010fc600078e3cff */
[----:B------:R-:W4:Y:S01]  /*0550*/  @P2 LDG.E R20, desc[UR6][R12.64+0x30] ;  /* 0x000030060c142981 */ /* 0x000f22000c1e1900 */
[----:B------:R-:W-:-:S03]  /*0560*/  @P5 LOP3.LUT R7, R7, R24, RZ, 0x3c, !PT ;  /* 0x0000001807075212 */ /* 0x000fc600078e3cff */
[----:B------:R-:W4:Y:S01]  /*0570*/  @P3 LDG.E R24, desc[UR6][R12.64+0x3c] ;  /* 0x00003c060c183981 */ /* 0x000f22000c1e1900 */
[----:B------:R-:W-:-:S03]  /*0580*/  @P1 LOP3.LUT R6, R6, R17, RZ, 0x3c, !PT ;  /* 0x0000001106061212 */ /* 0x000fc600078e3cff */
[----:B------:R-:W4:Y:S01]  /*0590*/  @P3 LDG.E R17, desc[UR6][R12.64+0x48] ;  /* 0x000048060c113981 */ /* 0x000f22000c1e1900 */
[----:B------:R-:W-:-:S03]  /*05a0*/  @P2 LOP3.LUT R2, R2, R19, RZ, 0x3c, !PT ;  /* 0x0000001302022212 */ /* 0x000fc600078e3cff */
[----:B------:R-:W4:Y:S01]  /*05b0*/  @P4 LDG.E R19, desc[UR6][R12.64+0x54] ;  /* 0x000054060c134981 */ /* 0x000f22000c1e1900 */
[----:B------:R-:W-:Y:S02]  /*05c0*/  @P2 LOP3.LUT R6, R6, R21, RZ, 0x3c, !PT ;  /* 0x0000001506062212 */ /* 0x000fe400078e3cff */
[----:B------:R-:W-:Y:S01]  /*05d0*/  @P3 LOP3.LUT R2, R2, R23, RZ, 0x3c, !PT ;  /* 0x0000001702023212 */ /* 0x000fe200078e3cff */
[----:B------:R-:W4:Y:S04]  /*05e0*/  @P4 LDG.E R21, desc[UR6][R12.64+0x5c] ;  /* 0x00005c060c154981 */ /* 0x000f28000c1e1900 */
[----:B------:R-:W4:Y:S01]  /*05f0*/  @P5 LDG.E R23, desc[UR6][R12.64+0x68] ;  /* 0x000068060c175981 */ /* 0x000f22000c1e1900 */
[----:B--2---:R-:W-:-:S03]  /*0600*/  @P1 LOP3.LUT R3, R3, R16, RZ, 0x3c, !PT ;  /* 0x0000001003031212 */ /* 0x004fc600078e3cff */
[----:B------:R-:W2:Y:S01]  /*0610*/  @P4 LDG.E R16, desc[UR6][R12.64+0x50] ;  /* 0x000050060c104981 */ /* 0x000ea2000c1e1900 */
[----:B---3--:R-:W-:-:S03]  /*0620*/  @P2 LOP3.LUT R5, R5, R18, RZ, 0x3c, !PT ;  /* 0x0000001205052212 */ /* 0x008fc600078e3cff */
[----:B------:R-:W3:Y:S01]  /*0630*/  @P4 LDG.E R18, desc[UR6][R12.64+0x58] ;  /* 0x000058060c124981 */ /* 0x000ee2000c1e1900 */
[----:B----4-:R-:W-:-:S03]  /*0640*/  @P2 LOP3.LUT R3, R3, R20, RZ, 0x3c, !PT ;  /* 0x0000001403032212 */ /* 0x010fc600078e3cff */
[----:B------:R-:W4:Y:S01]  /*0650*/  @P5 LDG.E R20, desc[UR6][R12.64+0x64] ;  /* 0x000064060c145981 */ /* 0x000f22000c1e1900 */
[----:B------:R-:W-:-:S03]  /*0660*/  @P3 LOP3.LUT R5, R5, R24, RZ, 0x3c, !PT ;  /* 0x0000001805053212 */ /* 0x000fc600078e3cff */
[----:B------:R-:W4:Y:S01]  /*0670*/  @P5 LDG.E R24, desc[UR6][R12.64+0x6c] ;  /* 0x00006c060c185981 */ /* 0x000f22000c1e1900 */
[----:B------:R-:W-:Y:S02]  /*0680*/  LOP3.LUT P0, RZ, R22, 0x80, RZ, 0xc0, !PT ;  /* 0x0000008016ff7812 */ /* 0x000fe4000780c0ff */
[----:B------:R-:W-:Y:S02]  /*0690*/  @P3 LOP3.LUT R3, R3, R26, RZ, 0x3c, !PT ;  /* 0x0000001a03033212 */ /* 0x000fe400078e3cff */
[----:B------:R-:W-:Y:S02]  /*06a0*/  @P3 LOP3.LUT R6, R6, R17, RZ, 0x3c, !PT ;  /* 0x0000001106063212 */ /* 0x000fe400078e3cff */
[----:B------:R-:W4:Y:S01]  /*06b0*/  @P6 LDG.E R17, desc[UR6][R12.64+0x7c] ;  /* 0x00007c060c116981 */ /* 0x000f22000c1e1900 */
[----:B------:R-:W-:-:S03]  /*06c0*/  @P4 LOP3.LUT R2, R2, R19, RZ, 0x3c, !PT ;  /* 0x0000001302024212 */ /* 0x000fc600078e3cff */
[----:B------:R-:W4:Y:S01]  /*06d0*/  @P6 LDG.E R19, desc[UR6][R12.64+0x84] ;  /* 0x000084060c136981 */ /* 0x000f22000c1e1900 */
[----:B------:R-:W-:-:S03]  /*06e0*/  @P4 LOP3.LUT R6, R6, R21, RZ, 0x3c, !PT ;  /* 0x0000001506064212 */ /* 0x000fc600078e3cff */
[----:B------:R-:W4:Y:S01]  /*06f0*/  @P0 LDG.E R26, desc[UR6][R12.64+0x9c] ;  /* 0x00009c060c1a0981 */ /* 0x000f22000c1e1900 */
[----:B------:R-:W-:-:S03]  /*0700*/  @P5 LOP3.LUT R2, R2, R23, RZ, 0x3c, !PT ;  /* 0x0000001702025212 */ /* 0x000fc600078e3cff */
        /* <DEDUP_REMOVED lines=10> */
[----:B------:R-:W-:Y:S02]  /*07b0*/  @P5 LOP3.LUT R6, R6, R25, RZ, 0x3c, !PT ;  /* 0x0000001906065212 */ /* 0x000fe400078e3cff */
[----:B------:R-:W-:Y:S02]  /*07c0*/  @P6 LOP3.LUT R7, R7, R28, RZ, 0x3c, !PT ;  /* 0x0000001c07076212 */ /* 0x000fe400078e3cff */
[----:B------:R-:W-:Y:S02]  /*07d0*/  @P6 LOP3.LUT R2, R2, R17, RZ, 0x3c, !PT ;  /* 0x0000001102026212 */ /* 0x000fe400078e3cff */
[----:B------:R-:W-:Y:S02]  /*07e0*/  @P6 LOP3.LUT R6, R6, R19, RZ, 0x3c, !PT ;  /* 0x0000001306066212 */ /* 0x000fe400078e3cff */
[----:B------:R-:W-:Y:S02]  /*07f0*/  @P0 LOP3.LUT R7, R7, R26, RZ, 0x3c, !PT ;  /* 0x0000001a07070212 */ /* 0x000fe400078e3cff */
[----:B------:R-:W-:-:S02]  /*0800*/  @P0 LOP3.LUT R2, R2, R21, RZ, 0x3c, !PT ;  /* 0x0000001502020212 */ /* 0x000fc400078e3cff */
[----:B------:R-:W-:Y:S02]  /*0810*/  @P0 LOP3.LUT R6, R6, R23, RZ, 0x3c, !PT ;  /* 0x0000001706060212 */ /* 0x000fe400078e3cff */
[----:B--2---:R-:W-:Y:S02]  /*0820*/  @P6 LOP3.LUT R5, R5, R16, RZ, 0x3c, !PT ;  /* 0x0000001005056212 */ /* 0x004fe400078e3cff */
[----:B---3--:R-:W-:Y:S02]  /*0830*/  @P6 LOP3.LUT R3, R3, R18, RZ, 0x3c, !PT ;  /* 0x0000001203036212 */ /* 0x008fe400078e3cff */
[----:B----4-:R-:W-:Y:S02]  /*0840*/  @P0 LOP3.LUT R5, R5, R20, RZ, 0x3c, !PT ;  /* 0x0000001405050212 */ /* 0x010fe400078e3cff */
[----:B------:R-:W-:Y:S02]  /*0850*/  @P0 LOP3.LUT R3, R3, R24, RZ, 0x3c, !PT ;  /* 0x0000001803030212 */ /* 0x000fe400078e3cff */
[----:B------:R-:W-:-:S13]  /*0860*/  R2P PR, R22.B1, 0x7f ;  /* 0x0000007f16007804 */ /* 0x000fda0000001000 */
[----:B------:R-:W2:Y:S04]  /*0870*/  @P0 LDG.E R18, desc[UR6][R12.64+0xa0] ;  /* 0x0000a0060c120981 */ /* 0x000ea8000c1e1900 */
[----:B------:R-:W3:Y:S04]  /*0880*/  @P0 LDG.E R19, desc[UR6][R12.64+0xa4] ;  /* 0x0000a4060c130981 */ /* 0x000ee8000c1e1900 */
[----:B------:R-:W4:Y:S04]  /*0890*/  @P0 LDG.E R20, desc[UR6][R12.64+0xa8] ;  /* 0x0000a8060c140981 */ /* 0x000f28000c1e1900 */
[----:B------:R-:W4:Y:S04]  /*08a0*/  @P0 LDG.E R21, desc[UR6][R12.64+0xac] ;  /* 0x0000ac060c150981 */ /* 0x000f28000c1e1900 */
[----:B------:R-:W4:Y:S04]  /*08b0*/  @P0 LDG.E R24, desc[UR6][R12.64+0xb0] ;  /* 0x0000b0060c180981 */ /* 0x000f28000c1e1900 */
[----:B------:R-:W4:Y:S04]  /*08c0*/  @P1 LDG.E R16, desc[UR6][R12.64+0xbc] ;  /* 0x0000bc060c101981 */ /* 0x000f28000c1e1900 */
[----:B------:R-:W4:Y:S04]  /*08d0*/  @P1 LDG.E R26, desc[UR6][R12.64+0xb4] ;  /* 0x0000b4060c1a1981 */ /* 0x000f28000c1e1900 */
        /* <DEDUP_REMOVED lines=11> */
[----:B------:R-:W-:Y:S01]  /*0990*/  LOP3.LUT P0, RZ, R22, 0x8000, RZ, 0xc0, !PT ;  /* 0x0000800016ff7812 */ /* 0x000fe2000780c0ff */
[----:B------:R-:W4:Y:S01]  /*09a0*/  @P2 LDG.E R24, desc[UR6][R12.64+0xd8] ;  /* 0x0000d8060c182981 */ /* 0x000f22000c1e1900 */
[----:B------:R-:W-:-:S03]  /*09b0*/  @P1 LOP3.LUT R3, R3, R16, RZ, 0x3c, !PT ;  /* 0x0000001003031212 */ /* 0x000fc600078e3cff */
[----:B------:R-:W4:Y:S01]  /*09c0*/  @P2 LDG.E R22, desc[UR6][R12.64+0xd0] ;  /* 0x0000d0060c162981 */ /* 0x000f22000c1e1900 */
[----:B------:R-:W-:-:S03]  /*09d0*/  @P1 LOP3.LUT R5, R5, R26, RZ, 0x3c, !PT ;  /* 0x0000001a05051212 */ /* 0x000fc600078e3cff */
[----:B------:R-:W4:Y:S01]  /*09e0*/  @P3 LDG.E R16, desc[UR6][R12.64+0xe4] ;  /* 0x0000e4060c103981 */ /* 0x000f22000c1e1900 */
[----:B------:R-:W-:-:S03]  /*09f0*/  @P1 LOP3.LUT R2, R2, R23, RZ, 0x3c, !PT ;  /* 0x0000001702021212 */ /* 0x000fc600078e3cff */
[----:B------:R-:W4:Y:S01]  /*0a00*/  @P3 LDG.E R26, desc[UR6][R12.64+0xdc] ;  /* 0x0000dc060c1a3981 */ /* 0x000f22000c1e1900 */
[----:B------:R-:W-:-:S03]  /*0a10*/  @P1 LOP3.LUT R6, R6, R17, RZ, 0x3c, !PT ;  /* 0x0000001106061212 */ /* 0x000fc600078e3cff */
        /* <DEDUP_REMOVED lines=43> */
[----:B------:R-:W-:-:S04]  /*0cd0*/  UIADD3 UR4, UPT, UPT, UR4, 0x10, URZ ;  /* 0x0000001004047890 */ /* 0x000fc8000fffe0ff */
[----:B------:R-:W-:Y:S01]  /*0ce0*/  UISETP.NE.AND UP0, UPT, UR4, 0x20, UPT ;  /* 0x000000200400788c */ /* 0x000fe2000bf05270 */
[----:B--2---:R-:W-:Y:S02]  /*0cf0*/  @P5 LOP3.LUT R7, R7, R18, RZ, 0x3c, !PT ;  /* 0x0000001207075212 */ /* 0x004fe400078e3cff */
[----:B---3--:R-:W-:Y:S02]  /*0d00*/  @P6 LOP3.LUT R2, R2, R19, RZ, 0x3c, !PT ;  /* 0x0000001302026212 */ /* 0x008fe400078e3cff */
[----:B----4-:R-:W-:Y:S02]  /*0d10*/  @P6 LOP3.LUT R5, R5, R20, RZ, 0x3c, !PT ;  /* 0x0000001405056212 */ /* 0x010fe400078e3cff */
[----:B------:R-:W-:Y:S02]  /*0d20*/  @P6 LOP3.LUT R6, R6, R21, RZ, 0x3c, !PT ;  /* 0x0000001506066212 */ /* 0x000fe400078e3cff */
[----:B------:R-:W-:Y:S02]  /*0d30*/  @P6 LOP3.LUT R3, R3, R22, RZ, 0x3c, !PT ;  /* 0x0000001603036212 */ /* 0x000fe400078e3cff */
[----:B------:R-:W-:-:S02]  /*0d40*/  @P6 LOP3.LUT R7, R7, R16, RZ, 0x3c, !PT ;  /* 0x0000001007076212 */ /* 0x000fc400078e3cff */
[----:B------:R-:W-:Y:S02]  /*0d50*/  @P0 LOP3.LUT R5, R5, R24, RZ, 0x3c, !PT ;  /* 0x0000001805050212 */ /* 0x000fe400078e3cff */
[----:B------:R-:W-:Y:S02]  /*0d60*/  @P0 LOP3.LUT R7, R7, R28, RZ, 0x3c, !PT ;  /* 0x0000001c07070212 */ /* 0x000fe400078e3cff */
[----:B------:R-:W-:Y:S02]  /*0d70*/  @P0 LOP3.LUT R3, R3, R26, RZ, 0x3c, !PT ;  /* 0x0000001a03030212 */ /* 0x000fe400078e3cff */
[----:B------:R-:W-:Y:S02]  /*0d80*/  @P0 LOP3.LUT R6, R6, R23, RZ, 0x3c, !PT ;  /* 0x0000001706060212 */ /* 0x000fe400078e3cff */
[----:B------:R-:W-:Y:S01]  /*0d90*/  @P0 LOP3.LUT R2, R2, R17, RZ, 0x3c, !PT ;  /* 0x0000001102020212 */ /* 0x000fe200078e3cff */
[----:B------:R-:W-:Y:S06]  /*0da0*/  BRA.U UP0, `(.L_x_6) ;  /* 0xfffffff500487547 */ /* 0x000fec000b83ffff */
[----:B------:R-:W-:-:S05]  /*0db0*/  VIADD R0, R0, 0x1 ;  /* 0x0000000100007836 */ /* 0x000fca0000000000 */
[----:B------:R-:W-:-:S13]  /*0dc0*/  ISETP.NE.AND P0, PT, R0, 0x5, PT ;  /* 0x000000050000780c */ /* 0x000fda0003f05270 */
[----:B------:R-:W-:Y:S05]  /*0dd0*/  @P0 BRA `(.L_x_7) ;  /* 0xfffffff400300947 */ /* 0x000fea000383ffff */
[----:B------:R-:W-:Y:S01]  /*0de0*/  LOP3.LUT R0, R4, 0x3, RZ, 0xc0, !PT ;  /* 0x0000000304007812 */ /* 0x000fe200078ec0ff */
[----:B------:R0:W-:Y:S03]  /*0df0*/  STL [R1+0x4], R5 ;  /* 0x0000040501007387 */ /* 0x0001e60000100800 */
[----:B------:R-:W-:Y:S01]  /*0e00*/  ISETP.NE.U32.AND P0, PT, R0, 0x1, PT ;  /* 0x000000010000780c */ /* 0x000fe20003f05070 */
[----:B------:R0:W-:Y:S03]  /*0e10*/  STL.64 [R1+0x8], R2 ;  /* 0x0000080201007387 */ /* 0x0001e60000100a00 */
[----:B------:R-:W-:Y:S01]  /*0e20*/  ISETP.NE.AND.EX P0, PT, RZ, RZ, PT, P0 ;  /* 0x000000ffff00720c */ /* 0x000fe20003f05300 */
[----:B------:R0:W-:-:S12]  /*0e30*/  STL.64 [R1+0x10], R6 ;  /* 0x0000100601007387 */ /* 0x0001d80000100a00 */
[----:B0-----:R-:W-:Y:S05]  /*0e40*/  @!P0 BRA `(.L_x_5) ;  /* 0x0000001800088947 */ /* 0x001fea0003800000 */
[----:B------:R-:W-:Y:S01]  /*0e50*/  UMOV UR4, URZ ;  /* 0x000000ff00047c82 */ /* 0x000fe20008000000 */
[----:B------:R-:W-:Y:S01]  /*0e60*/  UMOV UR5, URZ ;  /* 0x000000ff00057c82 */ /* 0x000fe20008000000 */
[----:B------:R-:W-:Y:S02]  /*0e70*/  IMAD.MOV.U32 R0, RZ, RZ, RZ ;  /* 0x000000ffff007224 */ /* 0x000fe400078e00ff */
[----:B------:R-:W-:Y:S02]  /*0e80*/  IMAD.MOV.U32 R5, RZ, RZ, RZ ;  /* 0x000000ffff057224 */ /* 0x000fe400078e00ff */
[----:B------:R-:W-:Y:S02]  /*0e90*/  IMAD.U32 R7, RZ, RZ, UR4 ;  /* 0x00000004ff077e24 */ /* 0x000fe4000f8e00ff */
[----:B------:R-:W-:Y:S02]  /*0ea0*/  IMAD.U32 R6, RZ, RZ, UR5 ;  /* 0x00000005ff067e24 */ /* 0x000fe4000f8e00ff */
[----:B------:R-:W-:-:S02]  /*0eb0*/  IMAD.U32 R3, RZ, RZ, UR4 ;  /* 0x00000004ff037e24 */ /* 0x000fc4000f8e00ff */
[----:B------:R-:W-:-:S07]  /*0ec0*/  IMAD.U32 R2, RZ, RZ, UR5 ;  /* 0x00000005ff027e24 */ /* 0x000fce000f8e00ff */
.L_x_9:
[----:B------:R-:W-:-:S06]  /*0ed0*/  IMAD R14, R0, 0x4, R1 ;  /* 0x00000004000e7824 */ /* 0x000fcc00078e0201 */
[----:B------:R-:W5:Y:S01]  /*0ee0*/  LDL R14, [R14+0x4] ;  /* 0x000004000e0e7983 */ /* 0x000f620000100800 */
[----:B------:R-:W-:-:S05]  /*0ef0*/  UMOV UR4, URZ ;  /* 0x000000ff00047c82 */ /* 0x000fca0008000000 */
.L_x_8:
        /* <DEDUP_REMOVED lines=183> */
[----:B0-----:R-:W-:Y:S05]  /*1a70*/  @P0 BRA `(.L_x_5) ;  /* 0x0000000800fc0947 */ /* 0x001fea0003800000 */
        /* <DEDUP_REMOVED lines=8> */
.L_x_11:
[----:B------:R-:W-:-:S06]  /*1b00*/  IMAD R14, R0, 0x4, R1 ;  /* 0x00000004000e7824 */ /* 0x000fcc00078e0201 */
[----:B------:R-:W5:Y:S01]  /*1b10*/  LDL R14, [R14+0x4] ;  /* 0x000004000e0e7983 */ /* 0x000f620000100800 */
[----:B------:R-:W-:-:S05]  /*1b20*/  UMOV UR4, URZ ;  /* 0x000000ff00047c82 */ /* 0x000fca0008000000 */
.L_x_10:
        /* <DEDUP_REMOVED lines=177> */
[----:B------:R0:W-:Y:S04]  /*2640*/  STL [R1+0x4], R5 ;  /* 0x0000040501007387 */ /* 0x0001e80000100800 */
[----:B------:R0:W-:Y:S04]  /*2650*/  STL.64 [R1+0x8], R2 ;  /* 0x0000080201007387 */ /* 0x0001e80000100a00 */
[----:B------:R0:W-:Y:S02]  /*2660*/  STL.64 [R1+0x10], R6 ;  /* 0x0000100601007387 */ /* 0x0001e40000100a00 */
.L_x_5:
[----:B------:R-:W-:Y:S05]  /*2670*/  BSYNC.RECONVERGENT B1 ;  /* 0x0000000000017941 */ /* 0x000fea0003800200 */
.L_x_4:
[C---:B------:R-:W-:Y:S01]  /*2680*/  ISETP.GT.U32.AND P0, PT, R4.reuse, 0x3, PT ;  /* 0x000000030400780c */ /* 0x040fe20003f04070 */
[----:B------:R-:W-:Y:S01]  /*2690*/  VIADD R9, R9, 0x1 ;  /* 0x0000000109097836 */ /* 0x000fe20000000000 */
[--C-:B------:R-:W-:Y:S02]  /*26a0*/  SHF.R.U64 R4, R4, 0x2, R15.reuse ;  /* 0x0000000204047819 */ /* 0x100fe4000000120f */
[----:B------:R-:W-:Y:S02]  /*26b0*/  ISETP.GT.U32.AND.EX P0, PT, R15, RZ, PT, P0 ;  /* 0x000000ff0f00720c */ /* 0x000fe40003f04100 */
[----:B------:R-:W-:-:S11]  /*26c0*/  SHF.R.U32.HI R15, RZ, 0x2, R15 ;  /* 0x00000002ff0f7819 */ /* 0x000fd6000001160f */
[----:B------:R-:W-:Y:S05]  /*26d0*/  @P0 BRA `(.L_x_12) ;  /* 0xffffffd800c40947 */ /* 0x000fea000383ffff */
.L_x_3:
[----:B------:R-:W-:Y:S05]  /*26e0*/  BSYNC.RECONVERGENT B0 ;  /* 0x0000000000007941 */ /* 0x000fea0003800200 */
.L_x_2:
[----:B------:R-:W1:Y:S01]  /*26f0*/  LDC.64 R10, c[0x0][0x390] ;  /* 0x0000e400ff0a7b82 */ /* 0x000e620000000a00 */
[----:B------:R-:W-:Y:S01]  /*2700*/  SHF.R.U32.HI R0, RZ, 0x2, R5 ;  /* 0x00000002ff007819 */ /* 0x000fe20000011605 */
[----:B------:R-:W-:Y:S01]  /*2710*/  BSSY.RECONVERGENT B0, `(.L_x_13) ;  /* 0x000007e000007945 */ /* 0x000fe20003800200 */
[----:B------:R-:W-:Y:S02]  /*2720*/  SHF.R.U32.HI R9, RZ, 0x2, R2 ;  /* 0x00000002ff097819 */ /* 0x000fe40000011602 */
[----:B------:R-:W-:Y:S01]  /*2730*/  LOP3.LUT R0, R0, R5, RZ, 0x3c, !PT ;  /* 0x0000000500007212 */ /* 0x000fe200078e3cff */
[----:B0-----:R-:W-:Y:S01]  /*2740*/  IMAD.SHL.U32 R5, R7, 0x10, RZ ;  /* 0x0000001007057824 */ /* 0x001fe200078e00ff */
[----:B------:R-:W-:Y:S02]  /*2750*/  LOP3.LUT R9, R9, R2, RZ, 0x3c, !PT ;  /* 0x0000000209097212 */ /* 0x000fe400078e3cff */
[----:B------:R-:W-:Y:S01]  /*2760*/  SHF.R.U32.HI R13, RZ, 0x2, R6 ;  /* 0x00000002ff0d7819 */ /* 0x000fe20000011606 */
[----:B------:R-:W-:-:S02]  /*2770*/  IMAD.SHL.U32 R4, R0, 0x2, RZ ;  /* 0x0000000200047824 */ /* 0x000fc400078e00ff */
[----:B------:R-:W-:Y:S01]  /*2780*/  IMAD.SHL.U32 R2, R9, 0x2, RZ ;  /* 0x0000000209027824 */ /* 0x000fe200078e00ff */
[----:B------:R-:W-:Y:S02]  /*2790*/  LOP3.LUT R13, R13, R6, RZ, 0x3c, !PT ;  /* 0x000000060d0d7212 */ /* 0x000fe400078e3cff */
[----:B------:R-:W-:-:S04]  /*27a0*/  LOP3.LUT R4, R0, R4, R5, 0x96, !PT ;  /* 0x0000000400047212 */ /* 0x000fc800078e9605 */
[----:B------:R-:W-:Y:S02]  /*27b0*/  LOP3.LUT R7, R4, R7, RZ, 0x3c, !PT ;  /* 0x0000000704077212 */ /* 0x000fe400078e3cff */
[----:B-1----:R-:W-:-:S03]  /*27c0*/  LOP3.LUT R10, R10, 0xaad26b49, RZ, 0x3c, !PT ;  /* 0xaad26b490a0a7812 */ /* 0x002fc600078e3cff */
[----:B------:R-:W-:Y:S01]  /*27d0*/  IMAD.SHL.U32 R0, R7, 0x10, RZ ;  /* 0x0000001007007824 */ /* 0x000fe200078e00ff */
[----:B------:R-:W-:Y:S01]  /*27e0*/  LOP3.LUT R11, R11, 0xf7dcefdd, RZ, 0x3c, !PT ;  /* 0xf7dcefdd0b0b7812 */ /* 0x000fe200078e3cff */
[----:B------:R-:W-:-:S03]  /*27f0*/  IMAD R10, R10, 0x4182bed5, RZ ;  /* 0x4182bed50a0a7824 */ /* 0x000fc600078e02ff */
[----:B------:R-:W-:Y:S01]  /*2800*/  LOP3.LUT R2, R9, R2, R0, 0x96, !PT ;  /* 0x0000000209027212 */ /* 0x000fe200078e9600 */
[----:B------:R-:W-:-:S03]  /*2810*/  IMAD R11, R11, -0x658354e5, RZ ;  /* 0x9a7cab1b0b0b7824 */ /* 0x000fc600078e02ff */
[----:B------:R-:W-:Y:S02]  /*2820*/  LOP3.LUT R9, R2, R7, RZ, 0x3c, !PT ;  /* 0x0000000702097212 */ /* 0x000fe400078e3cff */
[----:B------:R-:W-:Y:S02]  /*2830*/  IADD3 R0, PT, PT, R10, 0x64f0c9, R11 ;  /* 0x0064f0c90a007810 */ /* 0x000fe40007ffe00b */
[----:B------:R-:W-:Y:S02]  /*2840*/  SHF.R.U32.HI R2, RZ, 0x2, R3 ;  /* 0x00000002ff027819 */ /* 0x000fe40000011603 */
[C---:B------:R-:W-:Y:S02]  /*2850*/  IADD3 R4, PT, PT, R0.reuse, 0xb0f8a, R9 ;  /* 0x000b0f8a00047810 */ /* 0x040fe40007ffe009 */
[----:B------:R-:W-:Y:S02]  /*2860*/  IADD3 R7, PT, PT, R0, 0x587c5, R7 ;  /* 0x000587c500077810 */ /* 0x000fe40007ffe007 */
[----:B------:R-:W-:Y:S01]  /*2870*/  LOP3.LUT R2, R2, R3, RZ, 0x3c, !PT ;  /* 0x0000000302027212 */ /* 0x000fe200078e3cff */
[----:B------:R-:W-:-:S04]  /*2880*/  IMAD.WIDE.U32 R4, R4, 0x200000, RZ ;  /* 0x0020000004047825 */ /* 0x000fc800078e00ff */
[----:B------:R-:W-:Y:S01]  /*2890*/  IMAD.MOV.U32 R11, RZ, RZ, R5 ;  /* 0x000000ffff0b7224 */ /* 0x000fe200078e0005 */
[----:B------:R-:W-:Y:S01]  /*28a0*/  LOP3.LUT R10, R4, R7, RZ, 0x3c, !PT ;  /* 0x00000007040a7212 */ /* 0x000fe200078e3cff */
[C---:B------:R-:W-:Y:S02]  /*28b0*/  IMAD.SHL.U32 R7, R2.reuse, 0x2, RZ ;  /* 0x0000000202077824 */ /* 0x040fe400078e00ff */
[----:B------:R-:W-:Y:S01]  /*28c0*/  IMAD.SHL.U32 R3, R9, 0x10, RZ ;  /* 0x0000001009037824 */ /* 0x000fe200078e00ff */
[----:B------:R-:W0:Y:S04]  /*28d0*/  I2F.F64.U64 R4, R10 ;  /* 0x0000000a00047312 */ /* 0x000e280000301800 */
[----:B------:R-:W-:Y:S01]  /*28e0*/  LOP3.LUT R12, R2, R7, R3, 0x96, !PT ;  /* 0x00000007020c7212 */ /* 0x000fe200078e9603 */
[----:B------:R-:W-:-:S02]  /*28f0*/  IMAD.MOV.U32 R2, RZ, RZ, 0x0 ;  /* 0x00000000ff027424 */ /* 0x000fc400078e00ff */
[----:B------:R-:W-:Y:S01]  /*2900*/  IMAD.MOV.U32 R3, RZ, RZ, 0x3ca00000 ;  /* 0x3ca00000ff037424 */ /* 0x000fe200078e00ff */
[----:B------:R-:W-:Y:S01]  /*2910*/  LOP3.LUT R9, R12, R9, RZ, 0x3c, !PT ;  /* 0x000000090c097212 */ /* 0x000fe200078e3cff */
[----:B------:R-:W-:-:S04]  /*2920*/  IMAD.SHL.U32 R7, R13, 0x2, RZ ;  /* 0x000000020d077824 */ /* 0x000fc800078e00ff */
[----:B------:R-:W-:Y:S01]  /*2930*/  IMAD.SHL.U32 R6, R9, 0x10, RZ ;  /* 0x0000001009067824 */ /* 0x000fe200078e00ff */
[----:B0-----:R-:W-:-:S04]  /*2940*/  DFMA R4, R4, R2, 5.5511151231257827021e-17 ;  /* 0x3c9000000404742b */ /* 0x001fc80000000002 */
[----:B------:R-:W-:-:S04]  /*2950*/  LOP3.LUT R6, R13, R7, R6, 0x96, !PT ;  /* 0x000000070d067212 */ /* 0x000fc800078e9606 */
[----:B------:R-:W-:Y:S02]  /*2960*/  LOP3.LUT R7, R6, R9, RZ, 0x3c, !PT ;  /* 0x0000000906077212 */ /* 0x000fe400078e3cff */
[C---:B------:R-:W-:Y:S01]  /*2970*/  IADD3 R9, PT, PT, R0.reuse, 0x10974f, R9 ;  /* 0x0010974f00097810 */ /* 0x040fe20007ffe009 */
[----:B------:R-:W-:Y:S01]  /*2980*/  IMAD.MOV.U32 R6, RZ, RZ, R4 ;  /* 0x000000ffff067224 */ /* 0x000fe200078e0004 */
[----:B------:R-:W-:Y:S02]  /*2990*/  ISETP.GT.AND P0, PT, R5, 0xfffff, PT ;  /* 0x000fffff0500780c */ /* 0x000fe40003f04270 */
[----:B------:R-:W-:Y:S01]  /*29a0*/  IADD3 R10, PT, PT, R0, 0x161f14, R7 ;  /* 0x00161f14000a7810 */ /* 0x000fe20007ffe007 */
[----:B------:R-:W-:-:S04]  /*29b0*/  IMAD.MOV.U32 R7, RZ, RZ, R5 ;  /* 0x000000ffff077224 */ /* 0x000fc800078e0005 */
[----:B------:R-:W-:-:S03]  /*29c0*/  IMAD.WIDE.U32 R10, R10, 0x200000, RZ ;  /* 0x002000000a0a7825 */ /* 0x000fc600078e00ff */
[----:B------:R-:W-:-:S03]  /*29d0*/  LOP3.LUT R10, R10, R9, RZ, 0x3c, !PT ;  /* 0x000000090a0a7212 */ /* 0x000fc600078e3cff */
[----:B------:R-:W-:-:S03]  /*29e0*/  @!P0 DMUL R6, R6, 1.80143985094819840000e+16 ;  /* 0x4350000006068828 */ /* 0x000fc60000000000 */
[----:B------:R-:W0:Y:S07]  /*29f0*/  I2F.F64.U64 R10, R10 ;  /* 0x0000000a000a7312 */ /* 0x000e2e0000301800 */
[----:B------:R-:W-:Y:S02]  /*2a00*/  @!P0 IMAD.MOV.U32 R5, RZ, RZ, R7 ;  /* 0x000000ffff058224 */ /* 0x000fe400078e0007 */
[----:B------:R-:W-:Y:S02]  /*2a10*/  @!P0 IMAD.MOV.U32 R4, RZ, RZ, R6 ;  /* 0x000000ffff048224 */ /* 0x000fe400078e0006 */
[----:B------:R-:W-:-:S05]  /*2a20*/  VIADD R0, R5, 0xffffffff ;  /* 0xffffffff05007836 */ /* 0x000fca0000000000 */
[----:B------:R-:W-:Y:S01]  /*2a30*/  ISETP.GT.U32.AND P1, PT, R0, 0x7feffffe, PT ;  /* 0x7feffffe0000780c */ /* 0x000fe20003f24070 */
[----:B0-----:R-:W-:Y:S01]  /*2a40*/  DFMA R2, R10, 2.2204460492503130808e-16, R2 ;  /* 0x3cb000000a02782b */ /* 0x001fe20000000002 */
[----:B------:R-:W-:Y:S02]  /*2a50*/  IMAD.MOV.U32 R0, RZ, RZ, -0x3ff ;  /* 0xfffffc01ff007424 */ /* 0x000fe400078e00ff */
[----:B------:R-:W-:-:S09]  /*2a60*/  @!P0 IMAD.MOV.U32 R0, RZ, RZ, -0x435 ;  /* 0xfffffbcbff008424 */ /* 0x000fd200078e00ff */
[----:B------:R-:W-:Y:S05]  /*2a70*/  @P1 BRA `(.L_x_14) ;  /* 0x0000000400041947 */ /* 0x000fea0003800000 */
[----:B------:R-:W-:Y:S01]  /*2a80*/  LOP3.LUT R6, R5, 0xfffff, RZ, 0xc0, !PT ;  /* 0x000fffff05067812 */ /* 0x000fe200078ec0ff */
[----:B------:R-:W-:Y:S01]  /*2a90*/  IMAD.MOV.U32 R10, RZ, RZ, RZ ;  /* 0x000000ffff0a7224 */ /* 0x000fe200078e00ff */
[----:B------:R-:W-:Y:S01]  /*2aa0*/  UMOV UR4, 0x3ae80f1e ;  /* 0x3ae80f1e00047882 */ /* 0x000fe20000000000 */
[----:B------:R-:W-:Y:S01]  /*2ab0*/  IMAD.MOV.U32 R18, RZ, RZ, -0x748574fc ;  /* 0x8b7a8b04ff127424 */ /* 0x000fe200078e00ff */
[----:B------:R-:W-:Y:S01]  /*2ac0*/  LOP3.LUT R7, R6, 0x3ff00000, RZ, 0xfc, !PT ;  /* 0x3ff0000006077812 */ /* 0x000fe200078efcff */
[----:B------:R-:W-:Y:S01]  /*2ad0*/  IMAD.MOV.U32 R6, RZ, RZ, R4 ;  /* 0x000000ffff067224 */ /* 0x000fe200078e0004 */
[----:B------:R-:W-:Y:S01]  /*2ae0*/  UMOV UR5, 0x3eb1380b ;  /* 0x3eb1380b00057882 */ /* 0x000fe20000000000 */
[----:B------:R-:W-:Y:S01]  /*2af0*/  IMAD.MOV.U32 R19, RZ, RZ, 0x3ed0ee25 ;  /* 0x3ed0ee25ff137424 */ /* 0x000fe200078e00ff */
[----:B------:R-:W-:Y:S01]  /*2b00*/  ISETP.GE.U32.AND P0, PT, R7, 0x3ff6a09f, PT ;  /* 0x3ff6a09f0700780c */ /* 0x000fe20003f06070 */
[----:B------:R-:W-:Y:S01]  /*2b10*/  IMAD.MOV.U32 R21, RZ, RZ, 0x43300000 ;  /* 0x43300000ff157424 */ /* 0x000fe200078e00ff */
[----:B------:R-:W-:Y:S01]  /*2b20*/  LEA.HI R0, R5, R0, RZ, 0xc ;  /* 0x0000000005007211 */ /* 0x000fe200078f60ff */
[----:B------:R-:W-:Y:S01]  /*2b30*/  UMOV UR8, 0x80000000 ;  /* 0x8000000000087882 */ /* 0x000fe20000000000 */
[----:B------:R-:W-:-:S09]  /*2b40*/  UMOV UR9, 0x43300000 ;  /* 0x4330000000097882 */ /* 0x000fd20000000000 */
[----:B------:R-:W-:Y:S02]  /*2b50*/  @P0 VIADD R9, R7, 0xfff00000 ;  /* 0xfff0000007090836 */ /* 0x000fe40000000000 */
[----:B------:R-:W-:Y:S02]  /*2b60*/  @P0 VIADD R0, R0, 0x1 ;  /* 0x0000000100000836 */ /* 0x000fe40000000000 */
[----:B------:R-:W-:-:S03]  /*2b70*/  @P0 IMAD.MOV.U32 R7, RZ, RZ, R9 ;  /* 0x000000ffff070224 */ /* 0x000fc600078e0009 */
[----:B------:R-:W-:-:S03]  /*2b80*/  LOP3.LUT R20, R0, 0x80000000, RZ, 0x3c, !PT ;  /* 0x8000000000147812 */ /* 0x000fc600078e3cff */
[C---:B------:R-:W-:Y:S02]  /*2b90*/  DADD R16, R6.reuse, 1 ;  /* 0x3ff0000006107429 */ /* 0x040fe40000000000 */
[----:B------:R-:W-:-:S04]  /*2ba0*/  DADD R6, R6, -1 ;  /* 0xbff0000006067429 */ /* 0x000fc80000000000 */
[----:B------:R-:W0:Y:S02]  /*2bb0*/  MUFU.RCP64H R11, R17 ;  /* 0x00000011000b7308 */ /* 0x000e240000001800 */
[----:B0-----:R-:W-:-:S08]  /*2bc0*/  DFMA R12, -R16, R10, 1 ;  /* 0x3ff00000100c742b */ /* 0x001fd0000000010a */
[----:B------:R-:W-:-:S08]  /*2bd0*/  DFMA R12, R12, R12, R12 ;  /* 0x0000000c0c0c722b */ /* 0x000fd0000000000c */
[----:B------:R-:W-:-:S08]  /*2be0*/  DFMA R10, R10, R12, R10 ;  /* 0x0000000c0a0a722b */ /* 0x000fd0000000000a */
[----:B------:R-:W-:-:S08]  /*2bf0*/  DMUL R12, R6, R10 ;  /* 0x0000000a060c7228 */ /* 0x000fd00000000000 */
[----:B------:R-:W-:-:S08]  /*2c00*/  DFMA R12, R6, R10, R12 ;  /* 0x0000000a060c722b */ /* 0x000fd0000000000c */
[----:B------:R-:W-:Y:S02]  /*2c10*/  DMUL R14, R12, R12 ;  /* 0x0000000c0c0e7228 */ /* 0x000fe40000000000 */
[----:B------:R-:W-:-:S06]  /*2c20*/  DADD R4, R6, -R12 ;  /* 0x0000000006047229 */ /* 0x000fcc000000080c */
[----:B------:R-:W-:Y:S01]  /*2c30*/  DFMA R16, R14, UR4, R18 ;  /* 0x000000040e107c2b */ /* 0x000fe20008000012 */
[----:B------:R-:W-:Y:S01]  /*2c40*/  UMOV UR4, 0x9f02676f ;  /* 0x9f02676f00047882 */ /* 0x000fe20000000000 */
[----:B------:R-:W-:Y:S01]  /*2c50*/  UMOV UR5, 0x3ef3b266 ;  /* 0x3ef3b26600057882 */ /* 0x000fe20000000000 */
[----:B------:R-:W-:Y:S02]  /*2c60*/  DADD R18, R4, R4 ;  /* 0x0000000004127229 */ /* 0x000fe40000000004 */
[----:B------:R-:W-:Y:S01]  /*2c70*/  DADD R4, R20, -UR8 ;  /* 0x8000000814047e29 */ /* 0x000fe20008000000 */
[----:B------:R-:W-:Y:S01]  /*2c80*/  UMOV UR8, 0xfefa39ef ;  /* 0xfefa39ef00087882 */ /* 0x000fe20000000000 */
[----:B------:R-:W-:Y:S01]  /*2c90*/  UMOV UR9, 0x3fe62e42 ;  /* 0x3fe62e4200097882 */ /* 0x000fe20000000000 */
[----:B------:R-:W-:Y:S01]  /*2ca0*/  DFMA R16, R14, R16, UR4 ;  /* 0x000000040e107e2b */ /* 0x000fe20008000010 */
[----:B------:R-:W-:Y:S01]  /*2cb0*/  UMOV UR4, 0xa9ab0956 ;  /* 0xa9ab095600047882 */ /* 0x000fe20000000000 */
[----:B------:R-:W-:Y:S01]  /*2cc0*/  UMOV UR5, 0x3f1745cb ;  /* 0x3f1745cb00057882 */ /* 0x000fe20000000000 */
[----:B------:R-:W-:-:S02]  /*2cd0*/  DFMA R18, R6, -R12, R18 ;  /* 0x8000000c0612722b */ /* 0x000fc40000000012 */
[----:B------:R-:W-:-:S03]  /*2ce0*/  DFMA R6, R4, UR8, R12 ;  /* 0x0000000804067c2b */ /* 0x000fc6000800000c */
[----:B------:R-:W-:Y:S01]  /*2cf0*/  DFMA R16, R14, R16, UR4 ;  /* 0x000000040e107e2b */ /* 0x000fe20008000010 */
[----:B------:R-:W-:Y:S01]  /*2d00*/  UMOV UR4, 0x2d1b5154 ;  /* 0x2d1b515400047882 */ /* 0x000fe20000000000 */
[----:B------:R-:W-:Y:S01]  /*2d10*/  UMOV UR5, 0x3f3c71c7 ;  /* 0x3f3c71c700057882 */ /* 0x000fe20000000000 */
[----:B------:R-:W-:-:S05]  /*2d20*/  DMUL R18, R10, R18 ;  /* 0x000000120a127228 */ /* 0x000fca0000000000 */
[----:B------:R-:W-:Y:S01]  /*2d30*/  DFMA R16, R14, R16, UR4 ;  /* 0x000000040e107e2b */ /* 0x000fe20008000010 */
[----:B------:R-:W-:Y:S01]  /*2d40*/  UMOV UR4, 0x923be72d ;  /* 0x923be72d00047882 */ /* 0x000fe20000000000 */
[----:B------:R-:W-:-:S06]  /*2d50*/  UMOV UR5, 0x3f624924 ;  /* 0x3f62492400057882 */ /* 0x000fcc0000000000 */
        /* <DEDUP_REMOVED lines=8> */
[----:B------:R-:W-:Y:S02]  /*2de0*/  UMOV UR5, 0x3fe62e42 ;  /* 0x3fe62e4200057882 */ /* 0x000fe40000000000 */
[----:B------:R-:W-:Y:S01]  /*2df0*/  DFMA R20, R4, -UR4, R6 ;  /* 0x8000000404147c2b */ /* 0x000fe20008000006 */
[----:B------:R-:W-:Y:S01]  /*2e00*/  UMOV UR4, 0x3b39803f ;  /* 0x3b39803f00047882 */ /* 0x000fe20000000000 */
[----:B------:R-:W-:Y:S02]  /*2e10*/  UMOV UR5, 0x3c7abc9e ;  /* 0x3c7abc9e00057882 */ /* 0x000fe40000000000 */
[----:B------:R-:W-:-:S04]  /*2e20*/  DMUL R16, R14, R16 ;  /* 0x000000100e107228 */ /* 0x000fc80000000000 */
[----:B------:R-:W-:-:S04]  /*2e30*/  DADD R20, -R12, R20 ;  /* 0x000000000c147229 */ /* 0x000fc80000000114 */
[----:B------:R-:W-:-:S08]  /*2e40*/  DFMA R16, R12, R16, R18 ;  /* 0x000000100c10722b */ /* 0x000fd00000000012 */
[----:B------:R-:W-:-:S08]  /*2e50*/  DADD R16, R16, -R20 ;  /* 0x0000000010107229 */ /* 0x000fd00000000814 */
[----:B------:R-:W-:-:S08]  /*2e60*/  DFMA R16, R4, UR4, R16 ;  /* 0x0000000404107c2b */ /* 0x000fd00008000010 */
[----:B------:R-:W-:Y:S01]  /*2e70*/  DADD R10, R6, R16 ;  /* 0x00000000060a7229 */ /* 0x000fe20000000010 */
[----:B------:R-:W-:Y:S10]  /*2e80*/  BRA `(.L_x_15) ;  /* 0x0000000000187947 */ /* 0x000ff40003800000 */
.L_x_14:
[----:B------:R-:W-:Y:S01]  /*2e90*/  IMAD.MOV.U32 R4, RZ, RZ, 0x0 ;  /* 0x00000000ff047424 */ /* 0x000fe200078e00ff */
[----:B------:R-:W-:Y:S01]  /*2ea0*/  LOP3.LUT P0, RZ, R7, 0x7fffffff, RZ, 0xc0, !PT ;  /* 0x7fffffff07ff7812 */ /* 0x000fe2000780c0ff */
[----:B------:R-:W-:-:S06]  /*2eb0*/  IMAD.MOV.U32 R5, RZ, RZ, 0x7ff00000 ;  /* 0x7ff00000ff057424 */ /* 0x000fcc00078e00ff */
[----:B------:R-:W-:-:S10]  /*2ec0*/  DFMA R4, R6, R4, +INF ;  /* 0x7ff000000604742b */ /* 0x000fd40000000004 */
[----:B------:R-:W-:Y:S02]  /*2ed0*/  FSEL R10, R4, RZ, P0 ;  /* 0x000000ff040a7208 */ /* 0x000fe40000000000 */
[----:B------:R-:W-:-:S07]  /*2ee0*/  FSEL R11, R5, -QNAN , P0 ;  /* 0xfff00000050b7808 */ /* 0x000fce0000000000 */
.L_x_15:
[----:B------:R-:W-:Y:S05]  /*2ef0*/  BSYNC.RECONVERGENT B0 ;  /* 0x0000000000007941 */ /* 0x000fea0003800200 */
.L_x_13:
[----:B------:R-:W-:Y:S01]  /*2f00*/  DMUL R10, R10, -2 ;  /* 0xc00000000a0a7828 */ /* 0x000fe20000000000 */
[----:B------:R-:W-:Y:S01]  /*2f10*/  IMAD.MOV.U32 R12, RZ, RZ, 0x0 ;  /* 0x00000000ff0c7424 */ /* 0x000fe200078e00ff */
[----:B------:R-:W-:Y:S01]  /*2f20*/  BSSY.RECONVERGENT B0, `(.L_x_16) ;  /* 0x0000014000007945 */ /* 0x000fe20003800200 */
[----:B------:R-:W-:-:S03]  /*2f30*/  IMAD.MOV.U32 R13, RZ, RZ, 0x3fd80000 ;  /* 0x3fd80000ff0d7424 */ /* 0x000fc600078e00ff */
[----:B------:R-:W0:Y:S04]  /*2f40*/  MUFU.RSQ64H R7, R11 ;  /* 0x0000000b00077308 */ /* 0x000e280000001c00 */
[----:B------:R-:W-:-:S05]  /*2f50*/  VIADD R6, R11, 0xfcb00000 ;  /* 0xfcb000000b067836 */ /* 0x000fca0000000000 */
[----:B------:R-:W-:Y:S01]  /*2f60*/  ISETP.GE.U32.AND P0, PT, R6, 0x7ca00000, PT ;  /* 0x7ca000000600780c */ /* 0x000fe20003f06070 */
[----:B0-----:R-:W-:-:S08]  /*2f70*/  DMUL R4, R6, R6 ;  /* 0x0000000606047228 */ /* 0x001fd00000000000 */
[----:B------:R-:W-:-:S08]  /*2f80*/  DFMA R4, R10, -R4, 1 ;  /* 0x3ff000000a04742b */ /* 0x000fd00000000804 */
[----:B------:R-:W-:Y:S02]  /*2f90*/  DFMA R12, R4, R12, 0.5 ;  /* 0x3fe00000040c742b */ /* 0x000fe4000000000c */
[----:B------:R-:W-:-:S08]  /*2fa0*/  DMUL R4, R6, R4 ;  /* 0x0000000406047228 */ /* 0x000fd00000000000 */
[----:B------:R-:W-:-:S08]  /*2fb0*/  DFMA R14, R12, R4, R6 ;  /* 0x000000040c0e722b */ /* 0x000fd00000000006 */
[----:B------:R-:W-:Y:S02]  /*2fc0*/  DMUL R16, R10, R14 ;  /* 0x0000000e0a107228 */ /* 0x000fe40000000000 */
[----:B------:R-:W-:Y:S02]  /*2fd0*/  VIADD R13, R15, 0xfff00000 ;  /* 0xfff000000f0d7836 */ /* 0x000fe40000000000 */
[----:B------:R-:W-:-:S04]  /*2fe0*/  IMAD.MOV.U32 R12, RZ, RZ, R14 ;  /* 0x000000ffff0c7224 */ /* 0x000fc800078e000e */
[----:B------:R-:W-:-:S08]  /*2ff0*/  DFMA R18, R16, -R16, R10 ;  /* 0x800000101012722b */ /* 0x000fd0000000000a */
[----:B------:R-:W-:Y:S01]  /*3000*/  DFMA R4, R18, R12, R16 ;  /* 0x0000000c1204722b */ /* 0x000fe20000000010 */
[----:B------:R-:W-:Y:S10]  /*3010*/  @!P0 BRA `(.L_x_17) ;  /* 0x0000000000108947 */ /* 0x000ff40003800000 */
[----:B------:R-:W-:-:S07]  /*3020*/  MOV R0, 0x3040 ;  /* 0x0000304000007802 */ /* 0x000fce0000000f00 */
[----:B------:R-:W-:Y:S05]  /*3030*/  CALL.REL.NOINC `($__internal_0_$__cuda_sm20_dsqrt_rn_f64_mediumpath_v1) ;  /* 0x0000000400347944 */ /* 0x000fea0003c00000 */
[----:B------:R-:W-:Y:S02]  /*3040*/  IMAD.MOV.U32 R4, RZ, RZ, R6 ;  /* 0x000000ffff047224 */ /* 0x000fe400078e0006 */
[----:B------:R-:W-:-:S07]  /*3050*/  IMAD.MOV.U32 R5, RZ, RZ, R7 ;  /* 0x000000ffff057224 */ /* 0x000fce00078e0007 */
.L_x_17:
[----:B------:R-:W-:Y:S05]  /*3060*/  BSYNC.RECONVERGENT B0 ;  /* 0x0000000000007941 */ /* 0x000fea0003800200 */
.L_x_16:
[----:B------:R-:W-:Y:S01]  /*3070*/  DMUL R6, RZ, R2 ;  /* 0x00000002ff067228 */ /* 0x000fe20000000000 */
[----:B------:R-:W-:Y:S01]  /*3080*/  IMAD.SHL.U32 R0, R3, 0x2, RZ ;  /* 0x0000000203007824 */ /* 0x000fe200078e00ff */
[----:B------:R-:W-:Y:S01]  /*3090*/  UMOV UR4, 0x33145c07 ;  /* 0x33145c0700047882 */ /* 0x000fe20000000000 */
[----:B------:R-:W-:Y:S01]  /*30a0*/  UMOV UR5, 0x3ca1a626 ;  /* 0x3ca1a62600057882 */ /* 0x000fe20000000000 */
[----:B------:R-:W-:Y:S02]  /*30b0*/  IMAD.MOV.U32 R14, RZ, RZ, -0x3e107ad8 ;  /* 0xc1ef8528ff0e7424 */ /* 0x000fe400078e00ff */
[----:B------:R-:W-:Y:S01]  /*30c0*/  ISETP.GT.U32.AND P0, PT, R0, -0x79800000, PT ;  /* 0x868000000000780c */ /* 0x000fe20003f04070 */
[----:B------:R-:W-:Y:S02]  /*30d0*/  IMAD.MOV.U32 R15, RZ, RZ, 0x3e21eea7 ;  /* 0x3e21eea7ff0f7424 */ /* 0x000fe400078e00ff */
[----:B------:R-:W-:Y:S01]  /*30e0*/  IMAD.MOV.U32 R16, RZ, RZ, 0x2cb0d246 ;  /* 0x2cb0d246ff107424 */ /* 0x000fe200078e00ff */
[----:B------:R-:W-:Y:S01]  /*30f0*/  FSEL R3, R7, R3, P0 ;  /* 0x0000000307037208 */ /* 0x000fe20000000000 */
[----:B------:R-:W-:Y:S01]  /*3100*/  IMAD.MOV.U32 R17, RZ, RZ, 0x3e5ae5f1 ;  /* 0x3e5ae5f1ff117424 */ /* 0x000fe200078e00ff */
[----:B------:R-:W-:-:S03]  /*3110*/  FSEL R6, R6, R2, P0 ;  /* 0x0000000206067208 */ /* 0x000fc60000000000 */
[----:B------:R-:W-:Y:S02]  /*3120*/  VIADD R7, R3, 0x100000 ;  /* 0x0010000003077836 */ /* 0x000fe40000000000 */
[----:B------:R-:W-:Y:S02]  /*3130*/  IMAD.MOV.U32 R2, RZ, RZ, R6 ;  /* 0x000000ffff027224 */ /* 0x000fe400078e0006 */
[----:B------:R-:W0:Y:S08]  /*3140*/  FRND.F64 R10, R6 ;  /* 0x00000006000a7313 */ /* 0x000e300000301800 */
[----:B------:R-:W1:Y:S01]  /*3150*/  F2I.S64.F64 R6, R6 ;  /* 0x0000000600067311 */ /* 0x000e620000301900 */
[----:B0-----:R-:W-:-:S07]  /*3160*/  DFMA R10, R10, -0.5, R2 ;  /* 0xbfe000000a0a782b */ /* 0x001fce0000000002 */
[----:B------:R-:W0:Y:S01]  /*3170*/  FRND.F64.TRUNC R18, R2 ;  /* 0x0000000200127313 */ /* 0x000e22000030d800 */
[C---:B------:R-:W-:Y:S01]  /*3180*/  DMUL R12, R10.reuse, UR4 ;  /* 0x000000040a0c7c28 */ /* 0x040fe20008000000 */
[----:B------:R-:W-:Y:S01]  /*3190*/  UMOV UR4, 0x54442d18 ;  /* 0x54442d1800047882 */ /* 0x000fe20000000000 */
[----:B------:R-:W-:Y:S01]  /*31a0*/  UMOV UR5, 0x400921fb ;  /* 0x400921fb00057882 */ /* 0x000fe20000000000 */
[C---:B-1----:R-:W-:Y:S02]  /*31b0*/  LOP3.LUT R0, R6.reuse, 0x1, RZ, 0xc0, !PT ;  /* 0x0000000106007812 */ /* 0x042fe400078ec0ff */
[----:B------:R-:W-:Y:S01]  /*31c0*/  LOP3.LUT P1, RZ, R6, 0x2, RZ, 0xc0, !PT ;  /* 0x0000000206ff7812 */ /* 0x000fe2000782c0ff */
[----:B------:R-:W-:Y:S01]  /*31d0*/  DMUL R6, RZ, R2 ;  /* 0x00000002ff067228 */ /* 0x000fe20000000000 */
[----:B------:R-:W-:Y:S01]  /*31e0*/  ISETP.NE.U32.AND P0, PT, R0, 0x1, PT ;  /* 0x000000010000780c */ /* 0x000fe20003f05070 */
[----:B------:R-:W-:Y:S01]  /*31f0*/  DFMA R10, R10, UR4, R12 ;  /* 0x000000040a0a7c2b */ /* 0x000fe2000800000c */
[----:B------:R-:W-:Y:S01]  /*3200*/  UMOV UR4, 0x20fd8164 ;  /* 0x20fd816400047882 */ /* 0x000fe20000000000 */
[----:B------:R-:W-:Y:S01]  /*3210*/  UMOV UR5, 0x3da8ff83 ;  /* 0x3da8ff8300057882 */ /* 0x000fe20000000000 */
[----:B------:R-:W-:Y:S01]  /*3220*/  ISETP.NE.U32.AND.EX P0, PT, RZ, RZ, PT, P0 ;  /* 0x000000ffff00720c */ /* 0x000fe20003f05100 */
[----:B0-----:R-:W-:-:S04]  /*3230*/  DSETP.NEU.AND P2, PT, R2, R18, PT ;  /* 0x000000120200722a */ /* 0x001fc80003f4d000 */
[----:B------:R-:W-:-:S08]  /*3240*/  DMUL R12, R10, R10 ;  /* 0x0000000a0a0c7228 */ /* 0x000fd00000000000 */
[C---:B------:R-:W-:Y:S01]  /*3250*/  DFMA R14, R12.reuse, -UR4, R14 ;  /* 0x800000040c0e7c2b */ /* 0x040fe2000800000e */
[----:B------:R-:W-:Y:S01]  /*3260*/  UMOV UR4, 0xf9785eba ;  /* 0xf9785eba00047882 */ /* 0x000fe20000000000 */
[----:B------:R-:W-:Y:S02]  /*3270*/  UMOV UR5, 0x3de5db65 ;  /* 0x3de5db6500057882 */ /* 0x000fe40000000000 */
[C---:B------:R-:W-:Y:S01]  /*3280*/  DFMA R16, R12.reuse, UR4, -R16 ;  /* 0x000000040c107c2b */ /* 0x040fe20008000810 */
[----:B------:R-:W-:Y:S01]  /*3290*/  UMOV UR4, 0x8e06e6d9 ;  /* 0x8e06e6d900047882 */ /* 0x000fe20000000000 */
[----:B------:R-:W-:Y:S02]  /*32a0*/  UMOV UR5, 0x3e927e4f ;  /* 0x3e927e4f00057882 */ /* 0x000fe40000000000 */
[----:B------:R-:W-:Y:S01]  /*32b0*/  DFMA R14, R12, R14, -UR4 ;  /* 0x800000040c0e7e2b */ /* 0x000fe2000800000e */
[----:B------:R-:W-:Y:S01]  /*32c0*/  UMOV UR4, 0x69ace392 ;  /* 0x69ace39200047882 */ /* 0x000fe20000000000 */
[----:B------:R-:W-:-:S02]  /*32d0*/  UMOV UR5, 0x3ec71de3 ;  /* 0x3ec71de300057882 */ /* 0x000fc40000000000 */
[C---:B------:R-:W-:Y:S01]  /*32e0*/  DFMA R16, R12.reuse, R16, UR4 ;  /* 0x000000040c107e2b */ /* 0x040fe20008000010 */
[----:B------:R-:W-:Y:S01]  /*32f0*/  UMOV UR4, 0x19ddbce9 ;  /* 0x19ddbce900047882 */ /* 0x000fe20000000000 */
[----:B------:R-:W-:Y:S02]  /*3300*/  UMOV UR5, 0x3efa01a0 ;  /* 0x3efa01a000057882 */ /* 0x000fe40000000000 */
[C---:B------:R-:W-:Y:S01]  /*3310*/  DFMA R14, R12.reuse, R14, UR4 ;  /* 0x000000040c0e7e2b */ /* 0x040fe2000800000e */
[----:B------:R-:W-:Y:S01]  /*3320*/  UMOV UR4, 0x19db62a1 ;  /* 0x19db62a100047882 */ /* 0x000fe20000000000 */
[----:B------:R-:W-:Y:S02]  /*3330*/  UMOV UR5, 0x3f2a01a0 ;  /* 0x3f2a01a000057882 */ /* 0x000fe40000000000 */
[----:B------:R-:W-:Y:S01]  /*3340*/  DFMA R16, R12, R16, -UR4 ;  /* 0x800000040c107e2b */ /* 0x000fe20008000010 */
[----:B------:R-:W-:Y:S01]  /*3350*/  UMOV UR4, 0x16c15d47 ;  /* 0x16c15d4700047882 */ /* 0x000fe20000000000 */
[----:B------:R-:W-:-:S02]  /*3360*/  UMOV UR5, 0x3f56c16c ;  /* 0x3f56c16c00057882 */ /* 0x000fc40000000000 */
[C---:B------:R-:W-:Y:S01]  /*3370*/  DFMA R14, R12.reuse, R14, -UR4 ;  /* 0x800000040c0e7e2b */ /* 0x040fe2000800000e */
[----:B------:R-:W-:Y:S01]  /*3380*/  UMOV UR4, 0x11110818 ;  /* 0x1111081800047882 */ /* 0x000fe20000000000 */
[----:B------:R-:W-:Y:S02]  /*3390*/  UMOV UR5, 0x3f811111 ;  /* 0x3f81111100057882 */ /* 0x000fe40000000000 */
[C---:B------:R-:W-:Y:S01]  /*33a0*/  DFMA R16, R12.reuse, R16, UR4 ;  /* 0x000000040c107e2b */ /* 0x040fe20008000010 */
[----:B------:R-:W-:Y:S01]  /*33b0*/  UMOV UR4, 0x55555551 ;  /* 0x5555555100047882 */ /* 0x000fe20000000000 */
[----:B------:R-:W-:Y:S02]  /*33c0*/  UMOV UR5, 0x3fa55555 ;  /* 0x3fa5555500057882 */ /* 0x000fe40000000000 */
[----:B------:R-:W-:Y:S01]  /*33d0*/  DFMA R14, R12, R14, UR4 ;  /* 0x000000040c0e7e2b */ /* 0x000fe2000800000e */
[----:B------:R-:W-:Y:S01]  /*33e0*/  UMOV UR4, 0x55555554 ;  /* 0x5555555400047882 */ /* 0x000fe20000000000 */
[----:B------:R-:W-:-:S02]  /*33f0*/  UMOV UR5, 0x3fc55555 ;  /* 0x3fc5555500057882 */ /* 0x000fc40000000000 */
[C---:B------:R-:W-:Y:S02]  /*3400*/  DFMA R16, R12.reuse, R16, -UR4 ;  /* 0x800000040c107e2b */ /* 0x040fe40008000010 */
[----:B------:R-:W0:Y:S02]  /*3410*/  LDCU.64 UR4, c[0x0][0x380] ;  /* 0x00007000ff0477ac */ /* 0x000e240008000a00 */
[----:B------:R-:W-:-:S04]  /*3420*/  DFMA R14, R12, R14, -0.5 ;  /* 0xbfe000000c0e742b */ /* 0x000fc8000000000e */
[----:B------:R-:W-:-:S04]  /*3430*/  DFMA R16, R12, R16, RZ ;  /* 0x000000100c10722b */ /* 0x000fc800000000ff */
[----:B------:R-:W-:-:S04]  /*3440*/  DFMA R14, R12, R14, 1 ;  /* 0x3ff000000c0e742b */ /* 0x000fc8000000000e */
[----:B------:R-:W-:-:S10]  /*3450*/  DFMA R16, R10, R16, R10 ;  /* 0x000000100a10722b */ /* 0x000fd4000000000a */
[----:B------:R-:W-:Y:S02]  /*3460*/  FSEL R9, R15, R17, !P0 ;  /* 0x000000110f097208 */ /* 0x000fe40004000000 */
[----:B------:R-:W-:Y:S02]  /*3470*/  FSEL R3, R14, R16, !P0 ;  /* 0x000000100e037208 */ /* 0x000fe40004000000 */
[----:B------:R-:W-:Y:S02]  /*3480*/  @P1 LOP3.LUT R9, R9, 0x80000000, RZ, 0x3c, !PT ;  /* 0x8000000009091812 */ /* 0x000fe400078e3cff */
[----:B------:R-:W-:Y:S02]  /*3490*/  FSEL R2, R6, R3, !P2 ;  /* 0x0000000306027208 */ /* 0x000fe40005000000 */
[----:B------:R-:W-:Y:S02]  /*34a0*/  FSEL R3, R7, R9, !P2 ;  /* 0x0000000907037208 */ /* 0x000fe40005000000 */
[----:B------:R-:W-:-:S02]  /*34b0*/  SHF.R.S32.HI R7, RZ, 0x1f, R8 ;  /* 0x0000001fff077819 */ /* 0x000fc40000011408 */
[C---:B0-----:R-:W-:Y:S02]  /*34c0*/  LEA R6, P0, R8.reuse, UR4, 0x3 ;  /* 0x0000000408067c11 */ /* 0x041fe4000f8018ff */
[----:B------:R-:W-:Y:S02]  /*34d0*/  DMUL R4, R4, R2 ;  /* 0x0000000204047228 */ /* 0x000fe40000000000 */
[----:B------:R-:W-:-:S05]  /*34e0*/  LEA.HI.X R7, R8, UR5, R7, 0x3, P0 ;  /* 0x0000000508077c11 */ /* 0x000fca00080f1c07 */
[----:B------:R-:W-:Y:S01]  /*34f0*/  STG.E.64 desc[UR6][R6.64], R4 ;  /* 0x0000000406007986 */ /* 0x000fe2000c101b06 */
[----:B------:R-:W-:Y:S05]  /*3500*/  EXIT ;  /* 0x000000000000794d */ /* 0x000fea0003800000 */
        .weak           $__internal_0_$__cuda_sm20_dsqrt_rn_f64_mediumpath_v1
        .type           $__internal_0_$__cuda_sm20_dsqrt_rn_f64_mediumpath_v1,@function
        .size           $__internal_0_$__cuda_sm20_dsqrt_rn_f64_mediumpath_v1,(.L_x_39 - $__internal_0_$__cuda_sm20_dsqrt_rn_f64_mediumpath_v1)
$__internal_0_$__cuda_sm20_dsqrt_rn_f64_mediumpath_v1:
[----:B------:R-:W-:Y:S01]  /*3510*/  ISETP.GE.U32.AND P0, PT, R6, -0x3400000, PT ;  /* 0xfcc000000600780c */ /* 0x000fe20003f06070 */
[----:B------:R-:W-:Y:S01]  /*3520*/  BSSY.RECONVERGENT B1, `(.L_x_18) ;  /* 0x0000028000017945 */ /* 0x000fe20003800200 */
[----:B------:R-:W-:Y:S02]  /*3530*/  IMAD.MOV.U32 R12, RZ, RZ, R14 ;  /* 0x000000ffff0c7224 */ /* 0x000fe400078e000e */
[----:B------:R-:W-:Y:S02]  /*3540*/  IMAD.MOV.U32 R6, RZ, RZ, R10 ;  /* 0x000000ffff067224 */ /* 0x000fe400078e000a */
[----:B------:R-:W-:Y:S02]  /*3550*/  IMAD.MOV.U32 R7, RZ, RZ, R11 ;  /* 0x000000ffff077224 */ /* 0x000fe400078e000b */
[----:B------:R-:W-:Y:S02]  /*3560*/  IMAD.MOV.U32 R4, RZ, RZ, R18 ;  /* 0x000000ffff047224 */ /* 0x000fe400078e0012 */
[----:B------:R-:W-:-:S03]  /*3570*/  IMAD.MOV.U32 R5, RZ, RZ, R19 ;  /* 0x000000ffff057224 */ /* 0x000fc600078e0013 */
[----:B------:R-:W-:Y:S05]  /*3580*/  @!P0 BRA `(.L_x_19) ;  /* 0x0000000000208947 */ /* 0x000fea0003800000 */
[----:B------:R-:W-:-:S10]  /*3590*/  DFMA.RM R4, R4, R12, R16 ;  /* 0x0000000c0404722b */ /* 0x000fd40000004010 */
[----:B------:R-:W-:-:S05]  /*35a0*/  IADD3 R10, P0, PT, R4, 0x1, RZ ;  /* 0x00000001040a7810 */ /* 0x000fca0007f1e0ff */
[----:B------:R-:W-:-:S06]  /*35b0*/  IMAD.X R11, RZ, RZ, R5, P0 ;  /* 0x000000ffff0b7224 */ /* 0x000fcc00000e0605 */
[----:B------:R-:W-:-:S08]  /*35c0*/  DFMA.RP R6, -R4, R10, R6 ;  /* 0x0000000a0406722b */ /* 0x000fd00000008106 */
[----:B------:R-:W-:-:S06]  /*35d0*/  DSETP.GT.AND P0, PT, R6, RZ, PT ;  /* 0x000000ff0600722a */ /* 0x000fcc0003f04000 */
[----:B------:R-:W-:Y:S02]  /*35e0*/  FSEL R4, R10, R4, P0 ;  /* 0x000000040a047208 */ /* 0x000fe40000000000 */
[----:B------:R-:W-:Y:S01]  /*35f0*/  FSEL R5, R11, R5, P0 ;  /* 0x000000050b057208 */ /* 0x000fe20000000000 */
[----:B------:R-:W-:Y:S06]  /*3600*/  BRA `(.L_x_20) ;  /* 0x0000000000647947 */ /* 0x000fec0003800000 */
.L_x_19:
[----:B------:R-:W-:-:S14]  /*3610*/  DSETP.NE.AND P0, PT, R6, RZ, PT ;  /* 0x000000ff0600722a */ /* 0x000fdc0003f05000 */
[----:B------:R-:W-:Y:S05]  /*3620*/  @!P0 BRA `(.L_x_21) ;  /* 0x0000000000588947 */ /* 0x000fea0003800000 */
[----:B------:R-:W-:-:S13]  /*3630*/  ISETP.GE.AND P0, PT, R7, RZ, PT ;  /* 0x000000ff0700720c */ /* 0x000fda0003f06270 */
[----:B------:R-:W-:Y:S02]  /*3640*/  @!P0 IMAD.MOV.U32 R4, RZ, RZ, 0x0 ;  /* 0x00000000ff048424 */ /* 0x000fe400078e00ff */
[----:B------:R-:W-:Y:S01]  /*3650*/  @!P0 IMAD.MOV.U32 R5, RZ, RZ, -0x80000 ;  /* 0xfff80000ff058424 */ /* 0x000fe200078e00ff */
[----:B------:R-:W-:Y:S06]  /*3660*/  @!P0 BRA `(.L_x_20) ;  /* 0x00000000004c8947 */ /* 0x000fec0003800000 */
[----:B------:R-:W-:-:S13]  /*3670*/  ISETP.GT.AND P0, PT, R7, 0x7fefffff, PT ;  /* 0x7fefffff0700780c */ /* 0x000fda0003f04270 */
[----:B------:R-:W-:Y:S05]  /*3680*/  @P0 BRA `(.L_x_21) ;  /* 0x0000000000400947 */ /* 0x000fea0003800000 */
[----:B------:R-:W-:Y:S01]  /*3690*/  DMUL R4, R6, 8.11296384146066816958e+31 ;  /* 0x4690000006047828 */ /* 0x000fe20000000000 */
[----:B------:R-:W-:Y:S02]  /*36a0*/  IMAD.MOV.U32 R12, RZ, RZ, 0x0 ;  /* 0x00000000ff0c7424 */ /* 0x000fe400078e00ff */
[----:B------:R-:W-:Y:S02]  /*36b0*/  IMAD.MOV.U32 R6, RZ, RZ, RZ ;  /* 0x000000ffff067224 */ /* 0x000fe400078e00ff */
[----:B------:R-:W-:Y:S01]  /*36c0*/  IMAD.MOV.U32 R13, RZ, RZ, 0x3fd80000 ;  /* 0x3fd80000ff0d7424 */ /* 0x000fe200078e00ff */
[----:B------:R-:W0:Y:S03]  /*36d0*/  MUFU.RSQ64H R7, R5 ;  /* 0x0000000500077308 */ /* 0x000e260000001c00 */
[----:B0-----:R-:W-:-:S08]  /*36e0*/  DMUL R10, R6, R6 ;  /* 0x00000006060a7228 */ /* 0x001fd00000000000 */
[----:B------:R-:W-:-:S08]  /*36f0*/  DFMA R10, R4, -R10, 1 ;  /* 0x3ff00000040a742b */ /* 0x000fd0000000080a */
[----:B------:R-:W-:Y:S02]  /*3700*/  DFMA R12, R10, R12, 0.5 ;  /* 0x3fe000000a0c742b */ /* 0x000fe4000000000c */
[----:B------:R-:W-:-:S08]  /*3710*/  DMUL R10, R6, R10 ;  /* 0x0000000a060a7228 */ /* 0x000fd00000000000 */
[----:B------:R-:W-:-:S08]  /*3720*/  DFMA R10, R12, R10, R6 ;  /* 0x0000000a0c0a722b */ /* 0x000fd00000000006 */
[----:B------:R-:W-:Y:S02]  /*3730*/  DMUL R6, R4, R10 ;  /* 0x0000000a04067228 */ /* 0x000fe40000000000 */
[----:B------:R-:W-:-:S06]  /*3740*/  VIADD R11, R11, 0xfff00000 ;  /* 0xfff000000b0b7836 */ /* 0x000fcc0000000000 */
[----:B------:R-:W-:-:S08]  /*3750*/  DFMA R12, R6, -R6, R4 ;  /* 0x80000006060c722b */ /* 0x000fd00000000004 */
[----:B------:R-:W-:-:S10]  /*3760*/  DFMA R4, R10, R12, R6 ;  /* 0x0000000c0a04722b */ /* 0x000fd40000000006 */
[----:B------:R-:W-:Y:S01]  /*3770*/  VIADD R5, R5, 0xfcb00000 ;  /* 0xfcb0000005057836 */ /* 0x000fe20000000000 */
[----:B------:R-:W-:Y:S06]  /*3780*/  BRA `(.L_x_20) ;  /* 0x0000000000047947 */ /* 0x000fec0003800000 */
.L_x_21:
[----:B------:R-:W-:-:S11]  /*3790*/  DADD R4, R6, R6 ;  /* 0x0000000006047229 */ /* 0x000fd60000000006 */
.L_x_20:
[----:B------:R-:W-:Y:S05]  /*37a0*/  BSYNC.RECONVERGENT B1 ;  /* 0x0000000000017941 */ /* 0x000fea0003800200 */
.L_x_18:
[----:B------:R-:W-:Y:S02]  /*37b0*/  IMAD.MOV.U32 R6, RZ, RZ, R4 ;  /* 0x000000ffff067224 */ /* 0x000fe400078e0004 */
[----:B------:R-:W-:Y:S02]  /*37c0*/  IMAD.MOV.U32 R7, RZ, RZ, R5 ;  /* 0x000000ffff077224 */ /* 0x000fe400078e0005 */
[----:B------:R-:W-:Y:S02]  /*37d0*/  IMAD.MOV.U32 R4, RZ, RZ, R0 ;  /* 0x000000ffff047224 */ /* 0x000fe400078e0000 */
[----:B------:R-:W-:-:S04]  /*37e0*/  IMAD.MOV.U32 R5, RZ, RZ, 0x0 ;  /* 0x00000000ff057424 */ /* 0x000fc800078e00ff */
[----:B------:R-:W-:Y:S05]  /*37f0*/  RET.REL.NODEC R4 `(_Z15fill_random_f64Pdim) ;  /* 0xffffffc804007950 */ /* 0x000fea0003c3ffff */
.L_x_22:
        /* <DEDUP_REMOVED lines=16> */
.L_x_39:


//--------------------- .text._Z11fill_randomPfim --------------------------
	.section	.text._Z11fill_randomPfim,"ax",@progbits
	.align	128
        .global         _Z11fill_randomPfim
        .type           _Z11fill_randomPfim,@function
        .size           _Z11fill_randomPfim,(.L_x_40 - _Z11fill_randomPfim)
        .other          _Z11fill_randomPfim,@"STO_CUDA_ENTRY STV_DEFAULT"
_Z11fill_randomPfim:
.text._Z11fill_randomPfim:
        /* <DEDUP_REMOVED lines=20> */
[----:B------:R-:W-:Y:S01]  /*0140*/  IADD3 R2, PT, PT, R0, 0x64f0c9, R9 ;  /* 0x0064f0c900027810 */ /* 0x000fe20007ffe009 */
[C---:B------:R-:W-:Y:S01]  /*0150*/  VIADD R7, R9.reuse, 0x1f123bb5 ;  /* 0x1f123bb509077836 */ /* 0x040fe20000000000 */
[----:B------:R-:W-:Y:S02]  /*0160*/  LOP3.LUT R4, R9, 0x5491333, RZ, 0x3c, !PT ;  /* 0x0549133309047812 */ /* 0x000fe400078e3cff */
[----:B------:R-:W-:Y:S01]  /*0170*/  SHF.R.S32.HI R0, RZ, 0x1f, R10 ;  /* 0x0000001fff007819 */ /* 0x000fe2000001140a */
[----:B------:R0:W-:Y:S04]  /*0180*/  STL.64 [R1], R2 ;  /* 0x0000000201007387 */ /* 0x0001e80000100a00 */
[----:B------:R0:W-:Y:S04]  /*0190*/  STL.64 [R1+0x8], R6 ;  /* 0x0000080601007387 */ /* 0x0001e80000100a00 */
[----:B------:R0:W-:Y:S01]  /*01a0*/  STL.64 [R1+0x10], R4 ;  /* 0x0000100401007387 */ /* 0x0001e20000100a00 */
[----:B-1----:R-:W-:Y:S05]  /*01b0*/  @!P0 BRA `(.L_x_24) ;  /* 0x0000002400488947 */ /* 0x002fea0003800000 */
[----:B------:R-:W-:Y:S02]  /*01c0*/  IMAD.MOV.U32 R13, RZ, RZ, R0 ;  /* 0x000000ffff0d7224 */ /* 0x000fe400078e0000 */
[----:B------:R-:W-:Y:S02]  /*01d0*/  IMAD.MOV.U32 R11, RZ, RZ, RZ ;  /* 0x000000ffff0b7224 */ /* 0x000fe400078e00ff */
[----:B0-----:R-:W-:-:S07]  /*01e0*/  IMAD.MOV.U32 R2, RZ, RZ, R10 ;  /* 0x000000ffff027224 */ /* 0x001fce00078e000a */
.L_x_33:
        /* <DEDUP_REMOVED lines=11> */
.L_x_28:
[----:B------:R-:W-:-:S06]  /*02a0*/  IMAD R12, R0, 0x4, R1 ;  /* 0x00000004000c7824 */ /* 0x000fcc00078e0201 */
[----:B------:R-:W5:Y:S01]  /*02b0*/  LDL R12, [R12+0x4] ;  /* 0x000004000c0c7983 */ /* 0x000f620000100800 */
[----:B------:R-:W-:-:S05]  /*02c0*/  UMOV UR4, URZ ;  /* 0x000000ff00047c82 */ /* 0x000fca0008000000 */
.L_x_27:
        /* <DEDUP_REMOVED lines=178> */
[----:B------:R0:W-:Y:S03]  /*0df0*/  STL.64 [R1+0x8], R6 ;  /* 0x0000080601007387 */ /* 0x0001e60000100a00 */
[----:B------:R-:W-:Y:S01]  /*0e00*/  ISETP.NE.U32.AND P0, PT, R0, 0x1, PT ;  /* 0x000000010000780c */ /* 0x000fe20003f05070 */
[----:B------:R0:W-:Y:S03]  /*0e10*/  STL.64 [R1+0x10], R4 ;  /* 0x0000100401007387 */ /* 0x0001e60000100a00 */
[----:B------:R-:W-:Y:S01]  /*0e20*/  ISETP.NE.AND.EX P0, PT, RZ, RZ, PT, P0 ;  /* 0x000000ffff00720c */ /* 0x000fe20003f05300 */
[----:B------:R0:W-:-:S12]  /*0e30*/  STL [R1+0x4], R3 ;  /* 0x0000040301007387 */ /* 0x0001d80000100800 */
[----:B0-----:R-:W-:Y:S05]  /*0e40*/  @!P0 BRA `(.L_x_26) ;  /* 0x0000001800088947 */ /* 0x001fea0003800000 */
[----:B------:R-:W-:Y:S01]  /*0e50*/  UMOV UR4, URZ ;  /* 0x000000ff00047c82 */ /* 0x000fe20008000000 */
[----:B------:R-:W-:Y:S01]  /*0e60*/  UMOV UR5, URZ ;  /* 0x000000ff00057c82 */ /* 0x000fe20008000000 */
[----:B------:R-:W-:Y:S02]  /*0e70*/  IMAD.MOV.U32 R0, RZ, RZ, RZ ;  /* 0x000000ffff007224 */ /* 0x000fe400078e00ff */
[----:B------:R-:W-:Y:S02]  /*0e80*/  IMAD.MOV.U32 R4, RZ, RZ, RZ ;  /* 0x000000ffff047224 */ /* 0x000fe400078e00ff */
[----:B------:R-:W-:Y:S02]  /*0e90*/  IMAD.MOV.U32 R7, RZ, RZ, RZ ;  /* 0x000000ffff077224 */ /* 0x000fe400078e00ff */
[----:B------:R-:W-:Y:S02]  /*0ea0*/  IMAD.MOV.U32 R3, RZ, RZ, RZ ;  /* 0x000000ffff037224 */ /* 0x000fe400078e00ff */
[----:B------:R-:W-:-:S02]  /*0eb0*/  IMAD.U32 R5, RZ, RZ, UR4 ;  /* 0x00000004ff057e24 */ /* 0x000fc4000f8e00ff */
[----:B------:R-:W-:-:S07]  /*0ec0*/  IMAD.U32 R6, RZ, RZ, UR5 ;  /* 0x00000005ff067e24 */ /* 0x000fce000f8e00ff */
.L_x_30:
[----:B------:R-:W-:-:S06]  /*0ed0*/  IMAD R12, R0, 0x4, R1 ;  /* 0x00000004000c7824 */ /* 0x000fcc00078e0201 */
[----:B------:R-:W5:Y:S01]  /*0ee0*/  LDL R12, [R12+0x4] ;  /* 0x000004000c0c7983 */ /* 0x000f620000100800 */
[----:B------:R-:W-:-:S05]  /*0ef0*/  UMOV UR4, URZ ;  /* 0x000000ff00047c82 */ /* 0x000fca0008000000 */
.L_x_29:
        /* <DEDUP_REMOVED lines=192> */
.L_x_32:
[----:B------:R-:W-:-:S06]  /*1b00*/  IMAD R12, R0, 0x4, R1 ;  /* 0x00000004000c7824 */ /* 0x000fcc00078e0201 */
[----:B------:R-:W5:Y:S01]  /*1b10*/  LDL R12, [R12+0x4] ;  /* 0x000004000c0c7983 */ /* 0x000f620000100800 */
[----:B------:R-:W-:-:S05]  /*1b20*/  UMOV UR4, URZ ;  /* 0x000000ff00047c82 */ /* 0x000fca0008000000 */
.L_x_31:
        /* <DEDUP_REMOVED lines=180> */
.L_x_26:
[----:B------:R-:W-:Y:S05]  /*2670*/  BSYNC.RECONVERGENT B1 ;  /* 0x0000000000017941 */ /* 0x000fea0003800200 */
.L_x_25:
[C---:B------:R-:W-:Y:S01]  /*2680*/  ISETP.GT.U32.AND P0, PT, R2.reuse, 0x3, PT ;  /* 0x000000030200780c */ /* 0x040fe20003f04070 */
[----:B------:R-:W-:Y:S01]  /*2690*/  VIADD R11, R11, 0x1 ;  /* 0x000000010b0b7836 */ /* 0x000fe20000000000 */
[--C-:B------:R-:W-:Y:S02]  /*26a0*/  SHF.R.U64 R2, R2, 0x2, R13.reuse ;  /* 0x0000000202027819 */ /* 0x100fe4000000120d */
[----:B------:R-:W-:Y:S02]  /*26b0*/  ISETP.GT.U32.AND.EX P0, PT, R13, RZ, PT, P0 ;  /* 0x000000ff0d00720c */ /* 0x000fe40003f04100 */
[----:B------:R-:W-:-:S11]  /*26c0*/  SHF.R.U32.HI R13, RZ, 0x2, R13 ;  /* 0x00000002ff0d7819 */ /* 0x000fd6000001160d */
[----:B------:R-:W-:Y:S05]  /*26d0*/  @P0 BRA `(.L_x_33) ;  /* 0xffffffd800c40947 */ /* 0x000fea000383ffff */
.L_x_24:
[----:B------:R-:W-:Y:S05]  /*26e0*/  BSYNC.RECONVERGENT B0 ;  /* 0x0000000000007941 */ /* 0x000fea0003800200 */
.L_x_23:
[----:B------:R-:W1:Y:S01]  /*26f0*/  LDC.64 R8, c[0x0][0x390] ;  /* 0x0000e400ff087b82 */ /* 0x000e620000000a00 */
[----:B------:R-:W-:Y:S01]  /*2700*/  SHF.R.U32.HI R0, RZ, 0x2, R3 ;  /* 0x00000002ff007819 */ /* 0x000fe20000011603 */
[----:B------:R-:W-:Y:S03]  /*2710*/  BSSY.RECONVERGENT B0, `(.L_x_34) ;  /* 0x000003f000007945 */ /* 0x000fe60003800200 */
[----:B------:R-:W-:Y:S01]  /*2720*/  LOP3.LUT R0, R0, R3, RZ, 0x3c, !PT ;  /* 0x0000000300007212 */ /* 0x000fe200078e3cff */
[----:B0-----:R-:W-:-:S04]  /*2730*/  IMAD.SHL.U32 R3, R5, 0x10, RZ ;  /* 0x0000001005037824 */ /* 0x001fc800078e00ff */
[----:B------:R-:W-:-:S05]  /*2740*/  IMAD.SHL.U32 R2, R0, 0x2, RZ ;  /* 0x0000000200027824 */ /* 0x000fca00078e00ff */
[----:B------:R-:W-:Y:S01]  /*2750*/  LOP3.LUT R2, R0, R2, R3, 0x96, !PT ;  /* 0x0000000200027212 */ /* 0x000fe200078e9603 */
[----:B------:R-:W-:-:S03]  /*2760*/  IMAD.MOV.U32 R3, RZ, RZ, 0x2f800000 ;  /* 0x2f800000ff037424 */ /* 0x000fc600078e00ff */
[----:B------:R-:W-:Y:S02]  /*2770*/  LOP3.LUT R5, R2, R5, RZ, 0x3c, !PT ;  /* 0x0000000502057212 */ /* 0x000fe400078e3cff */
[----:B-1----:R-:W-:Y:S02]  /*2780*/  LOP3.LUT R8, R8, 0xaad26b49, RZ, 0x3c, !PT ;  /* 0xaad26b4908087812 */ /* 0x002fe400078e3cff */
[----:B------:R-:W-:-:S03]  /*2790*/  LOP3.LUT R9, R9, 0xf7dcefdd, RZ, 0x3c, !PT ;  /* 0xf7dcefdd09097812 */ /* 0x000fc600078e3cff */
[----:B------:R-:W-:Y:S02]  /*27a0*/  IMAD R8, R8, 0x4182bed5, RZ ;  /* 0x4182bed508087824 */ /* 0x000fe400078e02ff */
[----:B------:R-:W-:-:S05]  /*27b0*/  IMAD R9, R9, -0x658354e5, RZ ;  /* 0x9a7cab1b09097824 */ /* 0x000fca00078e02ff */
[----:B------:R-:W-:Y:S01]  /*27c0*/  IADD3 R0, PT, PT, R8, 0x64f0c9, R9 ;  /* 0x0064f0c908007810 */ /* 0x000fe20007ffe009 */
[----:B------:R-:W-:-:S03]  /*27d0*/  IMAD.MOV.U32 R9, RZ, RZ, 0x3e055027 ;  /* 0x3e055027ff097424 */ /* 0x000fc600078e00ff */
[----:B------:R-:W-:-:S04]  /*27e0*/  IADD3 R2, PT, PT, R0, 0x587c5, R5 ;  /* 0x000587c500027810 */ /* 0x000fc80007ffe005 */
[----:B------:R-:W-:-:S05]  /*27f0*/  I2FP.F32.U32 R2, R2 ;  /* 0x0000000200027245 */ /* 0x000fca0000201000 */
[----:B------:R-:W-:-:S05]  /*2800*/  FFMA R2, R2, R3, 1.1641532182693481445e-10 ;  /* 0x2f00000002027423 */ /* 0x000fca0000000003 */
[----:B------:R-:W-:-:S13]  /*2810*/  FSETP.GEU.AND P0, PT, R2, 1.175494350822287508e-38, PT ;  /* 0x008000000200780b */ /* 0x000fda0003f0e000 */
[----:B------:R-:W-:-:S04]  /*2820*/  @!P0 FMUL R2, R2, 8388608 ;  /* 0x4b00000002028820 */ /* 0x000fc80000400000 */
[----:B------:R-:W-:-:S05]  /*2830*/  VIADD R3, R2, 0xc0d55555 ;  /* 0xc0d5555502037836 */ /* 0x000fca0000000000 */
[----:B------:R-:W-:-:S04]  /*2840*/  LOP3.LUT R7, R3, 0xff800000, RZ, 0xc0, !PT ;  /* 0xff80000003077812 */ /* 0x000fc800078ec0ff */
[----:B------:R-:W-:Y:S01]  /*2850*/  I2FP.F32.S32 R4, R7 ;  /* 0x0000000700047245 */ /* 0x000fe20000201400 */
[----:B------:R-:W-:Y:S02]  /*2860*/  IMAD.IADD R3, R2, 0x1, -R7 ;  /* 0x0000000102037824 */ /* 0x000fe400078e0a07 */
[----:B------:R-:W-:Y:S02]  /*2870*/  IMAD.MOV.U32 R7, RZ, RZ, 0x7f800000 ;  /* 0x7f800000ff077424 */ /* 0x000fe400078e00ff */
[----:B------:R-:W-:-:S04]  /*2880*/  FADD R8, R3, -1 ;  /* 0xbf80000003087421 */ /* 0x000fc80000000000 */
[----:B------:R-:W-:-:S04]  /*2890*/  FFMA R3, R8, -R9, 0.14084610342979431152 ;  /* 0x3e1039f608037423 */ /* 0x000fc80000000809 */
[----:B------:R-:W-:-:S04]  /*28a0*/  FFMA R3, R8, R3, -0.12148627638816833496 ;  /* 0xbdf8cdcc08037423 */ /* 0x000fc80000000003 */
[----:B------:R-:W-:-:S04]  /*28b0*/  FFMA R3, R8, R3, 0.13980610668659210205 ;  /* 0x3e0f295508037423 */ /* 0x000fc80000000003 */
[----:B------:R-:W-:-:S04]  /*28c0*/  FFMA R3, R8, R3, -0.16684235632419586182 ;  /* 0xbe2ad8b908037423 */ /* 0x000fc80000000003 */
[----:B------:R-:W-:-:S04]  /*28d0*/  FFMA R3, R8, R3, 0.20012299716472625732 ;  /* 0x3e4ced0b08037423 */ /* 0x000fc80000000003 */
[----:B------:R-:W-:-:S04]  /*28e0*/  FFMA R3, R8, R3, -0.24999669194221496582 ;  /* 0xbe7fff2208037423 */ /* 0x000fc80000000003 */
[----:B------:R-:W-:-:S04]  /*28f0*/  FFMA R3, R8, R3, 0.33333182334899902344 ;  /* 0x3eaaaa7808037423 */ /* 0x000fc80000000003 */
[----:B------:R-:W-:Y:S01]  /*2900*/  FFMA R9, R8, R3, -0.5 ;  /* 0xbf00000008097423 */ /* 0x000fe20000000003 */
[----:B------:R-:W-:Y:S02]  /*2910*/  FSEL R3, RZ, -23, P0 ;  /* 0xc1b80000ff037808 */ /* 0x000fe40000000000 */
[----:B------:R-:W-:Y:S01]  /*2920*/  ISETP.GT.U32.AND P0, PT, R2, 0x7f7fffff, PT ;  /* 0x7f7fffff0200780c */ /* 0x000fe20003f04070 */
[----:B------:R-:W-:Y:S02]  /*2930*/  FMUL R9, R8, R9 ;  /* 0x0000000908097220 */ /* 0x000fe40000400000 */
[----:B------:R-:W-:Y:S01]  /*2940*/  FFMA R4, R4, 1.1920928955078125e-07, R3 ;  /* 0x3400000004047823 */ /* 0x000fe20000000003 */
[----:B------:R-:W-:Y:S01]  /*2950*/  SHF.R.U32.HI R3, RZ, 0x2, R6 ;  /* 0x00000002ff037819 */ /* 0x000fe20000011606 */
[----:B------:R-:W-:-:S03]  /*2960*/  FFMA R9, R8, R9, R8 ;  /* 0x0000000908097223 */ /* 0x000fc60000000008 */
[----:B------:R-:W-:Y:S01]  /*2970*/  LOP3.LUT R3, R3, R6, RZ, 0x3c, !PT ;  /* 0x0000000603037212 */ /* 0x000fe200078e3cff */
[----:B------:R-:W-:Y:S01]  /*2980*/  FFMA R9, R4, 0.69314718246459960938, R9 ;  /* 0x3f31721804097823 */ /* 0x000fe20000000009 */
[----:B------:R-:W-:-:S03]  /*2990*/  IMAD.SHL.U32 R4, R5, 0x10, RZ ;  /* 0x0000001005047824 */ /* 0x000fc600078e00ff */
[C---:B------:R-:W-:Y:S01]  /*29a0*/  @P0 FFMA R9, R2.reuse, R7, +INF ;  /* 0x7f80000002090423 */ /* 0x040fe20000000007 */
[----:B------:R-:W-:Y:S01]  /*29b0*/  FSETP.NEU.AND P0, PT, R2, RZ, PT ;  /* 0x000000ff0200720b */ /* 0x000fe20003f0d000 */
[----:B------:R-:W-:Y:S02]  /*29c0*/  IMAD.SHL.U32 R6, R3, 0x2, RZ ;  /* 0x0000000203067824 */ /* 0x000fe400078e00ff */
[----:B------:R-:W-:-:S03]  /*29d0*/  FMUL R9, R9, -2 ;  /* 0xc000000009097820 */ /* 0x000fc60000400000 */
[----:B------:R-:W-:Y:S02]  /*29e0*/  LOP3.LUT R4, R3, R6, R4, 0x96, !PT ;  /* 0x0000000603047212 */ /* 0x000fe400078e9604 */
[----:B------:R-:W-:Y:S02]  /*29f0*/  FSEL R9, R9, +INF , P0 ;  /* 0x7f80000009097808 */ /* 0x000fe40000000000 */
[----:B------:R-:W-:Y:S02]  /*2a00*/  LOP3.LUT R5, R4, R5, RZ, 0x3c, !PT ;  /* 0x0000000504057212 */ /* 0x000fe400078e3cff */
[----:B------:R0:W1:Y:S01]  /*2a10*/  MUFU.RSQ R2, R9 ;  /* 0x0000000900027308 */ /* 0x0000620000001400 */
[----:B------:R-:W-:Y:S01]  /*2a20*/  VIADD R3, R9, 0xf3000000 ;  /* 0xf300000009037836 */ /* 0x000fe20000000000 */
[----:B------:R-:W-:Y:S01]  /*2a30*/  IADD3 R5, PT, PT, R0, 0xb0f8a, R5 ;  /* 0x000b0f8a00057810 */ /* 0x000fe20007ffe005 */
[----:B------:R-:W-:-:S03]  /*2a40*/  IMAD.MOV.U32 R0, RZ, RZ, 0x30c90fdb ;  /* 0x30c90fdbff007424 */ /* 0x000fc600078e00ff */
[----:B------:R-:W-:Y:S02]  /*2a50*/  ISETP.GT.U32.AND P0, PT, R3, 0x727fffff, PT ;  /* 0x727fffff0300780c */ /* 0x000fe40003f04070 */
[----:B------:R-:W-:-:S05]  /*2a60*/  I2FP.F32.U32 R5, R5 ;  /* 0x0000000500057245 */ /* 0x000fca0000201000 */
[----:B------:R-:W-:-:S06]  /*2a70*/  FFMA R8, R5, R0, 7.314590599882819788e-10 ;  /* 0x30490fdb05087423 */ /* 0x000fcc0000000000 */
[----:B01----:R-:W-:Y:S05]  /*2a80*/  @!P0 BRA `(.L_x_35) ;  /* 0x00000000000c8947 */ /* 0x003fea0003800000 */
[----:B------:R-:W-:-:S07]  /*2a90*/  MOV R7, 0x2ab0 ;  /* 0x00002ab000077802 */ /* 0x000fce0000000f00 */
[----:B------:R-:W-:Y:S05]  /*2aa0*/  CALL.REL.NOINC `($__internal_1_$__cuda_sm20_sqrt_rn_f32_slowpath) ;  /* 0x00000000003c7944 */ /* 0x000fea0003c00000 */
[----:B------:R-:W-:Y:S05]  /*2ab0*/  BRA `(.L_x_36) ;  /* 0x0000000000107947 */ /* 0x000fea0003800000 */
.L_x_35:
[----:B------:R-:W-:Y:S01]  /*2ac0*/  FMUL.FTZ R0, R9, R2 ;  /* 0x0000000209007220 */ /* 0x000fe20000410000 */
[----:B------:R-:W-:-:S03]  /*2ad0*/  FMUL.FTZ R2, R2, 0.5 ;  /* 0x3f00000002027820 */ /* 0x000fc60000410000 */
[----:B------:R-:W-:-:S04]  /*2ae0*/  FFMA R3, -R0, R0, R9 ;  /* 0x0000000000037223 */ /* 0x000fc80000000109 */
[----:B------:R-:W-:-:S07]  /*2af0*/  FFMA R0, R3, R2, R0 ;  /* 0x0000000203007223 */ /* 0x000fce0000000000 */
.L_x_36:
[----:B------:R-:W-:Y:S05]  /*2b00*/  BSYNC.RECONVERGENT B0 ;  /* 0x0000000000007941 */ /* 0x000fea0003800200 */
.L_x_34:
[----:B------:R-:W0:Y:S01]  /*2b10*/  LDCU.64 UR4, c[0x0][0x380] ;  /* 0x00007000ff0477ac */ /* 0x000e220008000a00 */
[----:B------:R-:W-:Y:S01]  /*2b20*/  FMUL.RZ R4, R8, 0.15915493667125701904 ;  /* 0x3e22f98308047820 */ /* 0x000fe2000040c000 */
[----:B------:R-:W-:-:S03]  /*2b30*/  SHF.R.S32.HI R3, RZ, 0x1f, R10 ;  /* 0x0000001fff037819 */ /* 0x000fc6000001140a */
[----:B------:R-:W1:Y:S01]  /*2b40*/  MUFU.SIN R5, R4 ;  /* 0x0000000400057308 */ /* 0x000e620000000400 */
[----:B0-----:R-:W-:-:S04]  /*2b50*/  LEA R2, P0, R10, UR4, 0x2 ;  /* 0x000000040a027c11 */ /* 0x001fc8000f8010ff */
[----:B------:R-:W-:Y:S01]  /*2b60*/  LEA.HI.X R3, R10, UR5, R3, 0x2, P0 ;  /* 0x000000050a037c11 */ /* 0x000fe200080f1403 */
[----:B-1----:R-:W-:-:S05]  /*2b70*/  FMUL R5, R5, R0 ;  /* 0x0000000005057220 */ /* 0x002fca0000400000 */
[----:B------:R-:W-:Y:S01]  /*2b80*/  STG.E desc[UR6][R2.64], R5 ;  /* 0x0000000502007986 */ /* 0x000fe2000c101906 */
[----:B------:R-:W-:Y:S05]  /*2b90*/  EXIT ;  /* 0x000000000000794d */ /* 0x000fea0003800000 */
        .weak           $__internal_1_$__cuda_sm20_sqrt_rn_f32_slowpath
        .type           $__internal_1_$__cuda_sm20_sqrt_rn_f32_slowpath,@function
        .size           $__internal_1_$__cuda_sm20_sqrt_rn_f32_slowpath,(.L_x_40 - $__internal_1_$__cuda_sm20_sqrt_rn_f32_slowpath)
$__internal_1_$__cuda_sm20_sqrt_rn_f32_slowpath:
[----:B------:R-:W-:-:S13]  /*2ba0*/  LOP3.LUT P0, RZ, R9, 0x7fffffff, RZ, 0xc0, !PT ;  /* 0x7fffffff09ff7812 */ /* 0x000fda000780c0ff */
[----:B------:R-:W-:Y:S01]  /*2bb0*/  @!P0 IMAD.MOV.U32 R2, RZ, RZ, R9 ;  /* 0x000000ffff028224 */ /* 0x000fe200078e0009 */
[----:B------:R-:W-:Y:S06]  /*2bc0*/  @!P0 BRA `(.L_x_37) ;  /* 0x0000000000448947 */ /* 0x000fec0003800000 */
[----:B------:R-:W-:Y:S01]  /*2bd0*/  FSETP.GEU.FTZ.AND P0, PT, R9, RZ, PT ;  /* 0x000000ff0900720b */ /* 0x000fe20003f1e000 */
[----:B------:R-:W-:-:S12]  /*2be0*/  IMAD.MOV.U32 R0, RZ, RZ, R9 ;  /* 0x000000ffff007224 */ /* 0x000fd800078e0009 */
[----:B------:R-:W-:Y:S01]  /*2bf0*/  @!P0 IMAD.MOV.U32 R2, RZ, RZ, 0x7fffffff ;  /* 0x7fffffffff028424 */ /* 0x000fe200078e00ff */
[----:B------:R-:W-:Y:S06]  /*2c00*/  @!P0 BRA `(.L_x_37) ;  /* 0x0000000000348947 */ /* 0x000fec0003800000 */
[----:B------:R-:W-:-:S13]  /*2c10*/  FSETP.GTU.FTZ.AND P0, PT, |R0|, +INF , PT ;  /* 0x7f8000000000780b */ /* 0x000fda0003f1c200 */
[----:B------:R-:W-:Y:S01]  /*2c20*/  @P0 FADD.FTZ R2, R0, 1 ;  /* 0x3f80000000020421 */ /* 0x000fe20000010000 */
[----:B------:R-:W-:Y:S06]  /*2c30*/  @P0 BRA `(.L_x_37) ;  /* 0x0000000000280947 */ /* 0x000fec0003800000 */
[----:B------:R-:W-:-:S13]  /*2c40*/  FSETP.NEU.FTZ.AND P0, PT, |R0|, +INF , PT ;  /* 0x7f8000000000780b */ /* 0x000fda0003f1d200 */
[----:B------:R-:W-:-:S04]  /*2c50*/  @P0 FFMA R3, R0, 1.84467440737095516160e+19, RZ ;  /* 0x5f80000000030823 */ /* 0x000fc800000000ff */
[----:B------:R-:W0:Y:S02]  /*2c60*/  @P0 MUFU.RSQ R2, R3 ;  /* 0x0000000300020308 */ /* 0x000e240000001400 */
[----:B0-----:R-:W-:Y:S01]  /*2c70*/  @P0 FMUL.FTZ R4, R3, R2 ;  /* 0x0000000203040220 */ /* 0x001fe20000410000 */
[----:B------:R-:W-:Y:S01]  /*2c80*/  @P0 FMUL.FTZ R6, R2, 0.5 ;  /* 0x3f00000002060820 */ /* 0x000fe20000410000 */
[----:B------:R-:W-:Y:S02]  /*2c90*/  @!P0 IMAD.MOV.U32 R2, RZ, RZ, R0 ;  /* 0x000000ffff028224 */ /* 0x000fe400078e0000 */
[----:B------:R-:W-:-:S04]  /*2ca0*/  @P0 FADD.FTZ R5, -R4, -RZ ;  /* 0x800000ff04050221 */ /* 0x000fc80000010100 */
[----:B------:R-:W-:-:S04]  /*2cb0*/  @P0 FFMA R5, R4, R5, R3 ;  /* 0x0000000504050223 */ /* 0x000fc80000000003 */
[----:B------:R-:W-:-:S04]  /*2cc0*/  @P0 FFMA R5, R5, R6, R4 ;  /* 0x0000000605050223 */ /* 0x000fc80000000004 */
[----:B------:R-:W-:-:S07]  /*2cd0*/  @P0 FMUL.FTZ R2, R5, 2.3283064365386962891e-10 ;  /* 0x2f80000005020820 */ /* 0x000fce0000410000 */
.L_x_37:
[----:B------:R-:W-:Y:S02]  /*2ce0*/  IMAD.MOV.U32 R0, RZ, RZ, R2 ;  /* 0x000000ffff007224 */ /* 0x000fe400078e0002 */
[----:B------:R-:W-:Y:S02]  /*2cf0*/  IMAD.MOV.U32 R2, RZ, RZ, R7 ;  /* 0x000000ffff027224 */ /* 0x000fe400078e0007 */
[----:B------:R-:W-:-:S04]  /*2d00*/  IMAD.MOV.U32 R3, RZ, RZ, 0x0 ;  /* 0x00000000ff037424 */ /* 0x000fc800078e00ff */
[----:B------:R-:W-:Y:S05]  /*2d10*/  RET.REL.NODEC R2 `(_Z11fill_randomPfim) ;  /* 0xffffffd002b87950 */ /* 0x000fea0003c3ffff */
.L_x_38:
        /* <DEDUP_REMOVED lines=14> */
.L_x_40:


//--------------------- .nv.global.init           --------------------------
	.section	.nv.global.init,"aw",@progbits
	.align	4
.nv.global.init:
	.type		mrg32k3aM1SubSeq,@object
	.size		mrg32k3aM1SubSeq,(mrg32k3aM2SubSeq - mrg32k3aM1SubSeq)
mrg32k3aM1SubSeq:
        /*0000*/ 	.byte	0x0b, 0xcc, 0xee, 0x04, 0x73, 0x29, 0x8b, 0x6f, 0xf6, 0x53, 0x03, 0xf6, 0x23, 0xf6, 0xea, 0xda
        /* <DEDUP_REMOVED lines=125> */
	.type		mrg32k3aM2SubSeq,@object
	.size		mrg32k3aM2SubSeq,(mrg32k3aM1 - mrg32k3aM2SubSeq)
mrg32k3aM2SubSeq:
        /* <DEDUP_REMOVED lines=126> */
	.type		mrg32k3aM1,@object
	.size		mrg32k3aM1,(mrg32k3aM1Seq - mrg32k3aM1)
mrg32k3aM1:
        /* <DEDUP_REMOVED lines=144> */
	.type		mrg32k3aM1Seq,@object
	.size		mrg32k3aM1Seq,(mrg32k3aM2 - mrg32k3aM1Seq)
mrg32k3aM1Seq:
        /* <DEDUP_REMOVED lines=144> */
	.type		mrg32k3aM2,@object
	.size		mrg32k3aM2,(mrg32k3aM2Seq - mrg32k3aM2)
mrg32k3aM2:
        /* <DEDUP_REMOVED lines=144> */
	.type		mrg32k3aM2Seq,@object
	.size		mrg32k3aM2Seq,(precalc_xorwow_matrix - mrg32k3aM2Seq)
mrg32k3aM2Seq:
        /* <DEDUP_REMOVED lines=144> */
	.type		precalc_xorwow_matrix,@object
	.size		precalc_xorwow_matrix,(precalc_xorwow_offset_matrix - precalc_xorwow_matrix)
precalc_xorwow_matrix:
        /* <DEDUP_REMOVED lines=6400> */
	.type		precalc_xorwow_offset_matrix,@object
	.size		precalc_xorwow_offset_matrix,(.L_1 - precalc_xorwow_offset_matrix)
precalc_xorwow_offset_matrix:
        /* <DEDUP_REMOVED lines=6400> */
.L_1:


//--------------------- .nv.shared.reserved.0     --------------------------
	.section	.nv.shared.reserved.0,"aw",@nobits
	.weak		__nv_reservedSMEM_offset_0_alias
	.size		__nv_reservedSMEM_offset_0_alias, 0, 64
	.other		__nv_reservedSMEM_offset_0_alias,@"STO_CUDA_RESERVED_SHARED STV_DEFAULT"
__nv_reservedSMEM_offset_0_alias:
	.zero		0
	.zero		64


//--------------------- .nv.constant0._Z8fill_f64Pddi --------------------------
	.section	.nv.constant0._Z8fill_f64Pddi,"a",@progbits
	.sectionflags	@""
	.align	4
.nv.constant0._Z8fill_f64Pddi:
	.zero		916


//--------------------- .nv.constant0._Z4fillPffi --------------------------
	.section	.nv.constant0._Z4fillPffi,"a",@progbits
	.sectionflags	@""
	.align	4
.nv.constant0._Z4fillPffi:
	.zero		912


//--------------------- .nv.constant0._Z15fill_random_f64Pdim --------------------------
	.section	.nv.constant0._Z15fill_random_f64Pdim,"a",@progbits
	.sectionflags	@""
	.align	4
.nv.constant0._Z15fill_random_f64Pdim:
	.zero		920


//--------------------- .nv.constant0._Z11fill_randomPfim --------------------------
	.section	.nv.constant0._Z11fill_randomPfim,"a",@progbits
	.sectionflags	@""
	.align	4
.nv.constant0._Z11fill_randomPfim:
	.zero		920


//--------------------- SYMBOLS --------------------------

	.type		.nv.reservedSmem.offset0,@object
	.size		.nv.reservedSmem.offset0,0x4
